	.target	sm_100a

	.elftype	@"ET_EXEC"


//--------------------- .note.nv.tkinfo           --------------------------
	.section	.note.nv.tkinfo,"",@"SHT_NOTE"
	.sectionflags	@"SHF_NOTE_NV_TKINFO"
	.tkinfo
        /*0018*/ 	.word	0x00000002
        /*0030*/ 	.string	""
        /*0030*/ 	.string	"ptxas"
        /*0030*/ 	.string	"Cuda compilation tools, release 13.0, V13.0.88"
        /*0030*/ 	.string	"Build cuda_13.0.r13.0/compiler.36424714_0"
        /*0030*/ 	.string	"-arch sm_100a -m 64 "



//--------------------- .note.nv.cuinfo           --------------------------
	.section	.note.nv.cuinfo,"",@"SHT_NOTE"
	.sectionflags	@"SHF_NOTE_NV_CUINFO"
        /*0018*/ 	.short	0x0002
        /*001a*/ 	.short	0x0064
        /*001c*/ 	.short	0x0082
	.zero		2


//--------------------- .nv.info                  --------------------------
	.section	.nv.info,"",@"SHT_CUDA_INFO"
	.align	4


	//----- nvinfo : EIATTR_REGCOUNT
	.align		4
        /*0000*/ 	.byte	0x04, 0x2f
        /*0002*/ 	.short	(.L_20 - .L_19)
	.align		4
.L_19:
        /*0004*/ 	.word	index@(_ZN7cutlass13device_kernelINS_4gemm6kernel13GemmUniversalIN4cute5tupleIJiiiiEEENS1_10collective13CollectiveMmaINS1_35MainloopSm100TmaUmmaWarpSpecializedILi11ELi2ELi2ENS5_IJNS4_1CILi2EEENSA_ILi1EEESC_EEEEENS5_IJNSA_ILi256EEESF_NSA_ILi64EEEEEENS_12float_e4m3_tENS5_IJlSC_lEEESI_SJ_NS4_8TiledMMAINS4_8MMA_AtomIJNS4_10MMA_TraitsINS4_25SM100_MMA_F8F6F4_2x1SM_SSEJSI_SI_fSF_SF_NS4_17integral_constantINS4_4UMMA5MajorELSQ_0EEESR_NSO_INSP_7ScaleInELSS_0EEEST_EEEEEENS4_6LayoutINS5_IJSC_SC_SC_EEENS5_IJNSA_ILi0EEESY_SY_EEEEENS5_IJNS4_10UnderscoreES11_S11_EEEEENS4_18SM100_TMA_2SM_LOADENS4_14ComposedLayoutINS4_7SwizzleILi2ELi4ELi3EEENS4_18smem_ptr_flag_bitsILi8EEENSW_INS5_IJNSA_ILi8EEESG_EEENS5_IJSG_SC_EEEEEEEvNS4_8identityES14_S1E_vS1F_EENS_8epilogue10collective18CollectiveEpilogueINS1H_23Sm100TmaWarpSpecializedILi4ELi2ELi64ELb0ELb0EEEJNS5_IJNSA_ILi128EEESF_SG_EEENS5_IJNSW_IS1M_SC_EENSW_ISG_SC_EEEEESI_SJ_SI_SJ_NS1H_6fusion15FusionCallbacksIS1L_NS1R_17LinearCombinationISI_fSI_fLNS_15FloatRoundStyleE2EEES1N_S1Q_JEEENS4_5SM1004TMEM4LOAD26SM100_TMEM_LOAD_32dp32b64xENS4_13SM90_TMA_LOADES1E_NS4_39AutoVectorizingCopyWithAssumedAlignmentILi128EEENS4_14SM90_TMA_STOREES1E_S23_S23_EEEvvEEEEvNT_6ParamsE)
        /*0008*/ 	.word	0x000000de


	//----- nvinfo : EIATTR_FRAME_SIZE
	.align		4
.L_20:
        /*000c*/ 	.byte	0x04, 0x11
        /*000e*/ 	.short	(.L_22 - .L_21)
	.align		4
.L_21:
        /*0010*/ 	.word	index@($__internal_2_$__cuda_sm10x_tcgen05_guardrail_trap_unallocated_columns_being_dealloced)
        /*0014*/ 	.word	0x00000000


	//----- nvinfo : EIATTR_FRAME_SIZE
	.align		4
.L_22:
        /*0018*/ 	.byte	0x04, 0x11
        /*001a*/ 	.short	(.L_24 - .L_23)
	.align		4
.L_23:
        /*001c*/ 	.word	index@($__internal_1_$__cuda_sm10x_tcgen05_guardrail_trap_phase_invalid_during_alloc)
        /*0020*/ 	.word	0x00000000


	//----- nvinfo : EIATTR_FRAME_SIZE
	.align		4
.L_24:
        /*0024*/ 	.byte	0x04, 0x11
        /*0026*/ 	.short	(.L_26 - .L_25)
	.align		4
.L_25:
        /*0028*/ 	.word	index@($__internal_0_$__cuda_sm10x_tcgen05_guardrail_trap_col_being_dealloced_not_returned_by_alloc)
        /*002c*/ 	.word	0x00000000


	//----- nvinfo : EIATTR_FRAME_SIZE
	.align		4
.L_26:
        /*0030*/ 	.byte	0x04, 0x11
        /*0032*/ 	.short	(.L_28 - .L_27)
	.align		4
.L_27:
        /*0034*/ 	.word	index@(_ZN7cutlass13device_kernelINS_4gemm6kernel13GemmUniversalIN4cute5tupleIJiiiiEEENS1_10collective13CollectiveMmaINS1_35MainloopSm100TmaUmmaWarpSpecializedILi11ELi2ELi2ENS5_IJNS4_1CILi2EEENSA_ILi1EEESC_EEEEENS5_IJNSA_ILi256EEESF_NSA_ILi64EEEEEENS_12float_e4m3_tENS5_IJlSC_lEEESI_SJ_NS4_8TiledMMAINS4_8MMA_AtomIJNS4_10MMA_TraitsINS4_25SM100_MMA_F8F6F4_2x1SM_SSEJSI_SI_fSF_SF_NS4_17integral_constantINS4_4UMMA5MajorELSQ_0EEESR_NSO_INSP_7ScaleInELSS_0EEEST_EEEEEENS4_6LayoutINS5_IJSC_SC_SC_EEENS5_IJNSA_ILi0EEESY_SY_EEEEENS5_IJNS4_10UnderscoreES11_S11_EEEEENS4_18SM100_TMA_2SM_LOADENS4_14ComposedLayoutINS4_7SwizzleILi2ELi4ELi3EEENS4_18smem_ptr_flag_bitsILi8EEENSW_INS5_IJNSA_ILi8EEESG_EEENS5_IJSG_SC_EEEEEEEvNS4_8identityES14_S1E_vS1F_EENS_8epilogue10collective18CollectiveEpilogueINS1H_23Sm100TmaWarpSpecializedILi4ELi2ELi64ELb0ELb0EEEJNS5_IJNSA_ILi128EEESF_SG_EEENS5_IJNSW_IS1M_SC_EENSW_ISG_SC_EEEEESI_SJ_SI_SJ_NS1H_6fusion15FusionCallbacksIS1L_NS1R_17LinearCombinationISI_fSI_fLNS_15FloatRoundStyleE2EEES1N_S1Q_JEEENS4_5SM1004TMEM4LOAD26SM100_TMEM_LOAD_32dp32b64xENS4_13SM90_TMA_LOADES1E_NS4_39AutoVectorizingCopyWithAssumedAlignmentILi128EEENS4_14SM90_TMA_STOREES1E_S23_S23_EEEvvEEEEvNT_6ParamsE)
        /*0038*/ 	.word	0x00000000


	//----- nvinfo : EIATTR_MIN_STACK_SIZE
	.align		4
.L_28:
        /*003c*/ 	.byte	0x04, 0x12
        /*003e*/ 	.short	(.L_30 - .L_29)
	.align		4
.L_29:
        /*0040*/ 	.word	index@(_ZN7cutlass13device_kernelINS_4gemm6kernel13GemmUniversalIN4cute5tupleIJiiiiEEENS1_10collective13CollectiveMmaINS1_35MainloopSm100TmaUmmaWarpSpecializedILi11ELi2ELi2ENS5_IJNS4_1CILi2EEENSA_ILi1EEESC_EEEEENS5_IJNSA_ILi256EEESF_NSA_ILi64EEEEEENS_12float_e4m3_tENS5_IJlSC_lEEESI_SJ_NS4_8TiledMMAINS4_8MMA_AtomIJNS4_10MMA_TraitsINS4_25SM100_MMA_F8F6F4_2x1SM_SSEJSI_SI_fSF_SF_NS4_17integral_constantINS4_4UMMA5MajorELSQ_0EEESR_NSO_INSP_7ScaleInELSS_0EEEST_EEEEEENS4_6LayoutINS5_IJSC_SC_SC_EEENS5_IJNSA_ILi0EEESY_SY_EEEEENS5_IJNS4_10UnderscoreES11_S11_EEEEENS4_18SM100_TMA_2SM_LOADENS4_14ComposedLayoutINS4_7SwizzleILi2ELi4ELi3EEENS4_18smem_ptr_flag_bitsILi8EEENSW_INS5_IJNSA_ILi8EEESG_EEENS5_IJSG_SC_EEEEEEEvNS4_8identityES14_S1E_vS1F_EENS_8epilogue10collective18CollectiveEpilogueINS1H_23Sm100TmaWarpSpecializedILi4ELi2ELi64ELb0ELb0EEEJNS5_IJNSA_ILi128EEESF_SG_EEENS5_IJNSW_IS1M_SC_EENSW_ISG_SC_EEEEESI_SJ_SI_SJ_NS1H_6fusion15FusionCallbacksIS1L_NS1R_17LinearCombinationISI_fSI_fLNS_15FloatRoundStyleE2EEES1N_S1Q_JEEENS4_5SM1004TMEM4LOAD26SM100_TMEM_LOAD_32dp32b64xENS4_13SM90_TMA_LOADES1E_NS4_39AutoVectorizingCopyWithAssumedAlignmentILi128EEENS4_14SM90_TMA_STOREES1E_S23_S23_EEEvvEEEEvNT_6ParamsE)
        /*0044*/ 	.word	0x00000000
.L_30:


//--------------------- .nv.compat                --------------------------
	.section	.nv.compat,"",@"SHT_CUDA_COMPAT_INFO"
	.align	4
        /*0000*/ 	.byte	0x02, 0x09, 0x01, 0x00, 0x02, 0x02, 0x02, 0x00, 0x02, 0x05, 0x05, 0x00, 0x03, 0x07, 0x01, 0x01
        /*0010*/ 	.byte	0x02, 0x03, 0x01, 0x00, 0x02, 0x06, 0x01, 0x00, 0x04, 0x0b, 0x08, 0x00, 0x09, 0x00, 0x00, 0x00
        /*0020*/ 	.byte	0x00, 0x00, 0x00, 0x00


//--------------------- .nv.info._ZN7cutlass13device_kernelINS_4gemm6kernel13GemmUniversalIN4cute5tupleIJiiiiEEENS1_10collective13CollectiveMmaINS1_35MainloopSm100TmaUmmaWarpSpecializedILi11ELi2ELi2ENS5_IJNS4_1CILi2EEENSA_ILi1EEESC_EEEEENS5_IJNSA_ILi256EEESF_NSA_ILi64EEEEEENS_12float_e4m3_tENS5_IJlSC_lEEESI_SJ_NS4_8TiledMMAINS4_8MMA_AtomIJNS4_10MMA_TraitsINS4_25SM100_MMA_F8F6F4_2x1SM_SSEJSI_SI_fSF_SF_NS4_17integral_constantINS4_4UMMA5MajorELSQ_0EEESR_NSO_INSP_7ScaleInELSS_0EEEST_EEEEEENS4_6LayoutINS5_IJSC_SC_SC_EEENS5_IJNSA_ILi0EEESY_SY_EEEEENS5_IJNS4_10UnderscoreES11_S11_EEEEENS4_18SM100_TMA_2SM_LOADENS4_14ComposedLayoutINS4_7SwizzleILi2ELi4ELi3EEENS4_18smem_ptr_flag_bitsILi8EEENSW_INS5_IJNSA_ILi8EEESG_EEENS5_IJSG_SC_EEEEEEEvNS4_8identityES14_S1E_vS1F_EENS_8epilogue10collective18CollectiveEpilogueINS1H_23Sm100TmaWarpSpecializedILi4ELi2ELi64ELb0ELb0EEEJNS5_IJNSA_ILi128EEESF_SG_EEENS5_IJNSW_IS1M_SC_EENSW_ISG_SC_EEEEESI_SJ_SI_SJ_NS1H_6fusion15FusionCallbacksIS1L_NS1R_17LinearCombinationISI_fSI_fLNS_15FloatRoundStyleE2EEES1N_S1Q_JEEENS4_5SM1004TMEM4LOAD26SM100_TMEM_LOAD_32dp32b64xENS4_13SM90_TMA_LOADES1E_NS4_39AutoVectorizingCopyWithAssumedAlignmentILi128EEENS4_14SM90_TMA_STOREES1E_S23_S23_EEEvvEEEEvNT_6ParamsE --------------------------
	.section	.nv.info._ZN7cutlass13device_kernelINS_4gemm6kernel13GemmUniversalIN4cute5tupleIJiiiiEEENS1_10collective13CollectiveMmaINS1_35MainloopSm100TmaUmmaWarpSpecializedILi11ELi2ELi2ENS5_IJNS4_1CILi2EEENSA_ILi1EEESC_EEEEENS5_IJNSA_ILi256EEESF_NSA_ILi64EEEEEENS_12float_e4m3_tENS5_IJlSC_lEEESI_SJ_NS4_8TiledMMAINS4_8MMA_AtomIJNS4_10MMA_TraitsINS4_25SM100_MMA_F8F6F4_2x1SM_SSEJSI_SI_fSF_SF_NS4_17integral_constantINS4_4UMMA5MajorELSQ_0EEESR_NSO_INSP_7ScaleInELSS_0EEEST_EEEEEENS4_6LayoutINS5_IJSC_SC_SC_EEENS5_IJNSA_ILi0EEESY_SY_EEEEENS5_IJNS4_10UnderscoreES11_S11_EEEEENS4_18SM100_TMA_2SM_LOADENS4_14ComposedLayoutINS4_7SwizzleILi2ELi4ELi3EEENS4_18smem_ptr_flag_bitsILi8EEENSW_INS5_IJNSA_ILi8EEESG_EEENS5_IJSG_SC_EEEEEEEvNS4_8identityES14_S1E_vS1F_EENS_8epilogue10collective18CollectiveEpilogueINS1H_23Sm100TmaWarpSpecializedILi4ELi2ELi64ELb0ELb0EEEJNS5_IJNSA_ILi128EEESF_SG_EEENS5_IJNSW_IS1M_SC_EENSW_ISG_SC_EEEEESI_SJ_SI_SJ_NS1H_6fusion15FusionCallbacksIS1L_NS1R_17LinearCombinationISI_fSI_fLNS_15FloatRoundStyleE2EEES1N_S1Q_JEEENS4_5SM1004TMEM4LOAD26SM100_TMEM_LOAD_32dp32b64xENS4_13SM90_TMA_LOADES1E_NS4_39AutoVectorizingCopyWithAssumedAlignmentILi128EEENS4_14SM90_TMA_STOREES1E_S23_S23_EEEvvEEEEvNT_6ParamsE,"",@"SHT_CUDA_INFO"
	.sectionflags	@""
	.align	4


	//----- nvinfo : EIATTR_CUDA_API_VERSION
	.align		4
        /*0000*/ 	.byte	0x04, 0x37
        /*0002*/ 	.short	(.L_32 - .L_31)
.L_31:
        /*0004*/ 	.word	0x00000082


	//----- nvinfo : EIATTR_KPARAM_INFO
	.align		4
.L_32:
        /*0008*/ 	.byte	0x04, 0x17
        /*000a*/ 	.short	(.L_34 - .L_33)
.L_33:
        /*000c*/ 	.word	0x00000000
        /*0010*/ 	.short	0x0000
        /*0012*/ 	.short	0x0000
        /*0014*/ 	.byte	0x00, 0xf0, 0x01, 0x20


	//----- nvinfo : EIATTR_AT_ENTRY_FRAGMENTS
	.align		4
.L_34:
        /*0018*/ 	.byte	0x04, 0x4f
        /*001a*/ 	.short	(.L_36 - .L_35)


	//   ....[0]....
.L_35:
        /*001c*/ 	.word	0x00000007


	//----- nvinfo : EIATTR_RESERVED_SMEM_USED
	.align		4
.L_36:
        /*0020*/ 	.byte	0x01, 0x41
	.zero		2


	//----- nvinfo : EIATTR_SPARSE_MMA_MASK
	.align		4
        /*0024*/ 	.byte	0x03, 0x50
        /*0026*/ 	.short	0x0000


	//----- nvinfo : EIATTR_TCGEN05_2CTA_USED
	.align		4
        /*0028*/ 	.byte	0x01, 0x52
	.zero		2


	//----- nvinfo : EIATTR_MAXREG_COUNT
	.align		4
        /*002c*/ 	.byte	0x03, 0x1b
        /*002e*/ 	.short	0x00ff


	//----- nvinfo : EIATTR_NUM_BARRIERS
	.align		4
        /*0030*/ 	.byte	0x02, 0x4c
        /*0032*/ 	.byte	0x07
	.zero		1


	//----- nvinfo : EIATTR_EXTERNS
	.align		4
        /*0034*/ 	.byte	0x04, 0x0f
        /*0036*/ 	.short	(.L_38 - .L_37)


	//   ....[0]....
	.align		4
.L_37:
        /*0038*/ 	.word	index@(__assertfail)


	//----- nvinfo : EIATTR_MERCURY_ISA_VERSION
	.align		4
.L_38:
        /*003c*/ 	.byte	0x03, 0x5f
        /*003e*/ 	.short	0x0101


	//----- nvinfo : EIATTR_INT_WARP_WIDE_INSTR_OFFSETS
	.align		4
        /*0040*/ 	.byte	0x04, 0x31
        /*0042*/ 	.short	(.L_40 - .L_39)


	//   ....[0]....
.L_39:
        /*0044*/ 	.word	0x00000de0


	//   ....[1]....
        /*0048*/ 	.word	0x00000e80


	//   ....[2]....
        /*004c*/ 	.word	0x000021a0


	//   ....[3]....
        /*0050*/ 	.word	0x00004270


	//   ....[4]....
        /*0054*/ 	.word	0x00004290


	//   ....[5]....
        /*0058*/ 	.word	0x000042c0


	//   ....[6]....
        /*005c*/ 	.word	0x00004c00


	//   ....[7]....
        /*0060*/ 	.word	0x00004c70


	//   ....[8]....
        /*0064*/ 	.word	0x00004d50


	//   ....[9]....
        /*0068*/ 	.word	0x00004dd0


	//   ....[10]....
        /*006c*/ 	.word	0x00004ee0


	//   ....[11]....
        /*0070*/ 	.word	0x00004f70


	//   ....[12]....
        /*0074*/ 	.word	0x00005150


	//   ....[13]....
        /*0078*/ 	.word	0x000052b0


	//----- nvinfo : EIATTR_COOP_GROUP_MASK_REGIDS
	.align		4
.L_40:
        /*007c*/ 	.byte	0x04, 0x29
        /*007e*/ 	.short	(.L_42 - .L_41)


	//   ....[0]....
.L_41:
        /*0080*/ 	.word	0xffffffff


	//   ....[1]....
        /*0084*/ 	.word	0xffffffff


	//   ....[2]....
        /*0088*/ 	.word	0xffffffff


	//   ....[3]....
        /*008c*/ 	.word	0xffffffff


	//   ....[4]....
        /*0090*/ 	.word	0xffffffff


	//   ....[5]....
        /*0094*/ 	.word	0xffffffff


	//   ....[6]....
        /*0098*/ 	.word	0xffffffff


	//   ....[7]....
        /*009c*/ 	.word	0xffffffff


	//   ....[8]....
        /*00a0*/ 	.word	0xffffffff


	//   ....[9]....
        /*00a4*/ 	.word	0xffffffff


	//   ....[10]....
        /*00a8*/ 	.word	0xffffffff


	//   ....[11]....
        /*00ac*/ 	.word	0xffffffff


	//   ....[12]....
        /*00b0*/ 	.word	0xffffffff


	//   ....[13]....
        /*00b4*/ 	.word	0xffffffff


	//----- nvinfo : EIATTR_COOP_GROUP_INSTR_OFFSETS
	.align		4
.L_42:
        /*00b8*/ 	.byte	0x04, 0x28
        /*00ba*/ 	.short	(.L_44 - .L_43)


	//   ....[0]....
.L_43:
        /*00bc*/ 	.word	0x000000c0


	//   ....[1]....
        /*00c0*/ 	.word	0x00000500


	//   ....[2]....
        /*00c4*/ 	.word	0x00000790


	//   ....[3]....
        /*00c8*/ 	.word	0x00000920


	//   ....[4]....
        /*00cc*/ 	.word	0x00000a10


	//   ....[5]....
        /*00d0*/ 	.word	0x00000b70


	//   ....[6]....
        /*00d4*/ 	.word	0x00000cc0


	//   ....[7]....
        /*00d8*/ 	.word	0x00000f00


	//   ....[8]....
        /*00dc*/ 	.word	0x00002080


	//   ....[9]....
        /*00e0*/ 	.word	0x00003250


	//   ....[10]....
        /*00e4*/ 	.word	0x00003720


	//   ....[11]....
        /*00e8*/ 	.word	0x00003750


	//   ....[12]....
        /*00ec*/ 	.word	0x00004170


	//   ....[13]....
        /*00f0*/ 	.word	0x00004380


	//----- nvinfo : EIATTR_VRC_CTA_INIT_COUNT
	.align		4
.L_44:
        /*00f4*/ 	.byte	0x02, 0x4a
        /*00f6*/ 	.byte	0x80
	.zero		1


	//----- nvinfo : EIATTR_SYSCALL_OFFSETS
	.align		4
        /*00f8*/ 	.byte	0x04, 0x46
        /*00fa*/ 	.short	(.L_46 - .L_45)


	//   ....[0]....
.L_45:
        /*00fc*/ 	.word	0x00005d20


	//   ....[1]....
        /*0100*/ 	.word	0x00005e60


	//   ....[2]....
        /*0104*/ 	.word	0x000066c0


	//   ....[3]....
        /*0108*/ 	.word	0x00007ce0


	//   ....[4]....
        /*010c*/ 	.word	0x00009290


	//   ....[5]....
        /*0110*/ 	.word	0x0000a860


	//----- nvinfo : EIATTR_MBARRIER_INSTR_OFFSETS
	.align		4
.L_46:
        /*0114*/ 	.byte	0x04, 0x39
        /*0116*/ 	.short	(.L_48 - .L_47)


	//   ....[0]....
.L_47:
        /*0118*/ 	.word	0x00000610
        /*011c*/ 	.word	0x000000ff
        /*0120*/ 	.word	0x00000000
        /*0124*/ 	.short	0x0100
        /*0126*/ 	.byte	0x08
	.zero		1


	//   ....[1]....
        /*0128*/ 	.word	0x00000620
        /*012c*/ 	.word	0x000000ff
        /*0130*/ 	.word	0x00000058
        /*0134*/ 	.short	0x0100
        /*0136*/ 	.byte	0x08
	.zero		1


	//   ....[2]....
        /*0138*/ 	.word	0x00000630
        /*013c*/ 	.word	0x000000ff
        /*0140*/ 	.word	0x00000008
        /*0144*/ 	.short	0x0100
        /*0146*/ 	.byte	0x08
	.zero		1


	//   ....[3]....
        /*0148*/ 	.word	0x00000640
        /*014c*/ 	.word	0x000000ff
        /*0150*/ 	.word	0x00000060
        /*0154*/ 	.short	0x0100
        /*0156*/ 	.byte	0x08
	.zero		1


	//   ....[4]....
        /*0158*/ 	.word	0x00000650
        /*015c*/ 	.word	0x000000ff
        /*0160*/ 	.word	0x00000010
        /*0164*/ 	.short	0x0100
        /*0166*/ 	.byte	0x08
	.zero		1


	//   ....[5]....
        /*0168*/ 	.word	0x00000660
        /*016c*/ 	.word	0x000000ff
        /*0170*/ 	.word	0x00000068
        /*0174*/ 	.short	0x0100
        /*0176*/ 	.byte	0x08
	.zero		1


	//   ....[6]....
        /*0178*/ 	.word	0x00000670
        /*017c*/ 	.word	0x000000ff
        /*0180*/ 	.word	0x00000018
        /*0184*/ 	.short	0x0100
        /*0186*/ 	.byte	0x08
	.zero		1


	//   ....[7]....
        /*0188*/ 	.word	0x00000680
        /*018c*/ 	.word	0x000000ff
        /*0190*/ 	.word	0x00000070
        /*0194*/ 	.short	0x0100
        /*0196*/ 	.byte	0x08
	.zero		1


	//   ....[8]....
        /*0198*/ 	.word	0x00000690
        /*019c*/ 	.word	0x000000ff
        /*01a0*/ 	.word	0x00000020
        /*01a4*/ 	.short	0x0100
        /*01a6*/ 	.byte	0x08
	.zero		1


	//   ....[9]....
        /*01a8*/ 	.word	0x000006a0
        /*01ac*/ 	.word	0x000000ff
        /*01b0*/ 	.word	0x00000078
        /*01b4*/ 	.short	0x0100
        /*01b6*/ 	.byte	0x08
	.zero		1


	//   ....[10]....
        /*01b8*/ 	.word	0x000006b0
        /*01bc*/ 	.word	0x000000ff
        /*01c0*/ 	.word	0x00000028
        /*01c4*/ 	.short	0x0100
        /*01c6*/ 	.byte	0x08
	.zero		1


	//   ....[11]....
        /*01c8*/ 	.word	0x000006c0
        /*01cc*/ 	.word	0x000000ff
        /*01d0*/ 	.word	0x00000080
        /*01d4*/ 	.short	0x0100
        /*01d6*/ 	.byte	0x08
	.zero		1


	//   ....[12]....
        /*01d8*/ 	.word	0x000006d0
        /*01dc*/ 	.word	0x000000ff
        /*01e0*/ 	.word	0x00000030
        /*01e4*/ 	.short	0x0100
        /*01e6*/ 	.byte	0x08
	.zero		1


	//   ....[13]....
        /*01e8*/ 	.word	0x000006e0
        /*01ec*/ 	.word	0x000000ff
        /*01f0*/ 	.word	0x00000088
        /*01f4*/ 	.short	0x0100
        /*01f6*/ 	.byte	0x08
	.zero		1


	//   ....[14]....
        /*01f8*/ 	.word	0x000006f0
        /*01fc*/ 	.word	0x000000ff
        /*0200*/ 	.word	0x00000038
        /*0204*/ 	.short	0x0100
        /*0206*/ 	.byte	0x08
	.zero		1


	//   ....[15]....
        /*0208*/ 	.word	0x00000700
        /*020c*/ 	.word	0x000000ff
        /*0210*/ 	.word	0x00000090
        /*0214*/ 	.short	0x0100
        /*0216*/ 	.byte	0x08
	.zero		1


	//   ....[16]....
        /*0218*/ 	.word	0x00000710
        /*021c*/ 	.word	0x000000ff
        /*0220*/ 	.word	0x00000040
        /*0224*/ 	.short	0x0100
        /*0226*/ 	.byte	0x08
	.zero		1


	//   ....[17]....
        /*0228*/ 	.word	0x00000720
        /*022c*/ 	.word	0x000000ff
        /*0230*/ 	.word	0x00000098
        /*0234*/ 	.short	0x0100
        /*0236*/ 	.byte	0x08
	.zero		1


	//   ....[18]....
        /*0238*/ 	.word	0x00000730
        /*023c*/ 	.word	0x000000ff
        /*0240*/ 	.word	0x00000048
        /*0244*/ 	.short	0x0100
        /*0246*/ 	.byte	0x08
	.zero		1


	//   ....[19]....
        /*0248*/ 	.word	0x00000740
        /*024c*/ 	.word	0x000000ff
        /*0250*/ 	.word	0x000000a0
        /*0254*/ 	.short	0x0100
        /*0256*/ 	.byte	0x08
	.zero		1


	//   ....[20]....
        /*0258*/ 	.word	0x00000750
        /*025c*/ 	.word	0x000000ff
        /*0260*/ 	.word	0x00000050
        /*0264*/ 	.short	0x0100
        /*0266*/ 	.byte	0x08
	.zero		1


	//   ....[21]....
        /*0268*/ 	.word	0x00000760
        /*026c*/ 	.word	0x000000ff
        /*0270*/ 	.word	0x000000a8
        /*0274*/ 	.short	0x0100
        /*0276*/ 	.byte	0x08
	.zero		1


	//   ....[22]....
        /*0278*/ 	.word	0x00000890
        /*027c*/ 	.word	0x000000ff
        /*0280*/ 	.word	0x000000b0
        /*0284*/ 	.short	0x0100
        /*0286*/ 	.byte	0x09
	.zero		1


	//   ....[23]....
        /*0288*/ 	.word	0x000008a0
        /*028c*/ 	.word	0x000000ff
        /*0290*/ 	.word	0x000000d0
        /*0294*/ 	.short	0x0100
        /*0296*/ 	.byte	0x09
	.zero		1


	//   ....[24]....
        /*0298*/ 	.word	0x000008b0
        /*029c*/ 	.word	0x000000ff
        /*02a0*/ 	.word	0x000000b8
        /*02a4*/ 	.short	0x0100
        /*02a6*/ 	.byte	0x09
	.zero		1


	//   ....[25]....
        /*02a8*/ 	.word	0x000008c0
        /*02ac*/ 	.word	0x000000ff
        /*02b0*/ 	.word	0x000000d8
        /*02b4*/ 	.short	0x0100
        /*02b6*/ 	.byte	0x09
	.zero		1


	//   ....[26]....
        /*02b8*/ 	.word	0x000008d0
        /*02bc*/ 	.word	0x000000ff
        /*02c0*/ 	.word	0x000000c0
        /*02c4*/ 	.short	0x0100
        /*02c6*/ 	.byte	0x09
	.zero		1


	//   ....[27]....
        /*02c8*/ 	.word	0x000008e0
        /*02cc*/ 	.word	0x000000ff
        /*02d0*/ 	.word	0x000000e0
        /*02d4*/ 	.short	0x0100
        /*02d6*/ 	.byte	0x09
	.zero		1


	//   ....[28]....
        /*02d8*/ 	.word	0x000008f0
        /*02dc*/ 	.word	0x000000ff
        /*02e0*/ 	.word	0x000000c8
        /*02e4*/ 	.short	0x0100
        /*02e6*/ 	.byte	0x09
	.zero		1


	//   ....[29]....
        /*02e8*/ 	.word	0x00000900
        /*02ec*/ 	.word	0x000000ff
        /*02f0*/ 	.word	0x000000e8
        /*02f4*/ 	.short	0x0100
        /*02f6*/ 	.byte	0x09
	.zero		1


	//   ....[30]....
        /*02f8*/ 	.word	0x000009e0
        /*02fc*/ 	.word	0x000000ff
        /*0300*/ 	.word	0x000000f0
        /*0304*/ 	.short	0x0100
        /*0306*/ 	.byte	0x08
	.zero		1


	//   ....[31]....
        /*0308*/ 	.word	0x000009f0
        /*030c*/ 	.word	0x000000ff
        /*0310*/ 	.word	0x000000f8
        /*0314*/ 	.short	0x0100
        /*0316*/ 	.byte	0x08
	.zero		1


	//   ....[32]....
        /*0318*/ 	.word	0x00000b20
        /*031c*/ 	.word	0x000000ff
        /*0320*/ 	.word	0x00000100
        /*0324*/ 	.short	0x0100
        /*0326*/ 	.byte	0x08
	.zero		1


	//   ....[33]....
        /*0328*/ 	.word	0x00000b30
        /*032c*/ 	.word	0x000000ff
        /*0330*/ 	.word	0x00000110
        /*0334*/ 	.short	0x0100
        /*0336*/ 	.byte	0x08
	.zero		1


	//   ....[34]....
        /*0338*/ 	.word	0x00000b40
        /*033c*/ 	.word	0x000000ff
        /*0340*/ 	.word	0x00000108
        /*0344*/ 	.short	0x0100
        /*0346*/ 	.byte	0x08
	.zero		1


	//   ....[35]....
        /*0348*/ 	.word	0x00000b50
        /*034c*/ 	.word	0x000000ff
        /*0350*/ 	.word	0x00000118
        /*0354*/ 	.short	0x0100
        /*0356*/ 	.byte	0x08
	.zero		1


	//   ....[36]....
        /*0358*/ 	.word	0x00000c70
        /*035c*/ 	.word	0x000000ff
        /*0360*/ 	.word	0x00000120
        /*0364*/ 	.short	0x0100
        /*0366*/ 	.byte	0x09
	.zero		1


	//   ....[37]....
        /*0368*/ 	.word	0x00000c80
        /*036c*/ 	.word	0x000000ff
        /*0370*/ 	.word	0x00000130
        /*0374*/ 	.short	0x0100
        /*0376*/ 	.byte	0x09
	.zero		1


	//   ....[38]....
        /*0378*/ 	.word	0x00000c90
        /*037c*/ 	.word	0x000000ff
        /*0380*/ 	.word	0x00000128
        /*0384*/ 	.short	0x0100
        /*0386*/ 	.byte	0x09
	.zero		1


	//   ....[39]....
        /*0388*/ 	.word	0x00000ca0
        /*038c*/ 	.word	0x000000ff
        /*0390*/ 	.word	0x00000138
        /*0394*/ 	.short	0x0100
        /*0396*/ 	.byte	0x09
	.zero		1


	//   ....[40]....
        /*0398*/ 	.word	0x00000d90
        /*039c*/ 	.word	0x000000ff
        /*03a0*/ 	.word	0x00000140
        /*03a4*/ 	.short	0x0100
        /*03a6*/ 	.byte	0x08
	.zero		1


	//   ....[41]....
        /*03a8*/ 	.word	0x00000da0
        /*03ac*/ 	.word	0x000000ff
        /*03b0*/ 	.word	0x00000150
        /*03b4*/ 	.short	0x0100
        /*03b6*/ 	.byte	0x08
	.zero		1


	//   ....[42]....
        /*03b8*/ 	.word	0x00000db0
        /*03bc*/ 	.word	0x000000ff
        /*03c0*/ 	.word	0x00000148
        /*03c4*/ 	.short	0x0100
        /*03c6*/ 	.byte	0x08
	.zero		1


	//   ....[43]....
        /*03c8*/ 	.word	0x00000dc0
        /*03cc*/ 	.word	0x000000ff
        /*03d0*/ 	.word	0x00000158
        /*03d4*/ 	.short	0x0100
        /*03d6*/ 	.byte	0x08
	.zero		1


	//   ....[44]....
        /*03d8*/ 	.word	0x00000eb0
        /*03dc*/ 	.word	0x000000ff
        /*03e0*/ 	.word	0x00000160
        /*03e4*/ 	.short	0x0100
        /*03e6*/ 	.byte	0x07
	.zero		1


	//   ....[45]....
        /*03e8*/ 	.word	0x000018b0
        /*03ec*/ 	.word	0x00000003
        /*03f0*/ 	.word	0x00000150
        /*03f4*/ 	.short	0x010a
        /*03f6*/ 	.byte	0xff
	.zero		1


	//   ....[46]....
        /*03f8*/ 	.word	0x000018e0
        /*03fc*/ 	.word	0x00000003
        /*0400*/ 	.word	0x00000140
        /*0404*/ 	.short	0x0101
        /*0406*/ 	.byte	0xff
	.zero		1


	//   ....[47]....
        /*0408*/ 	.word	0x000019e0
        /*040c*/ 	.word	0x000000ff
        /*0410*/ 	.word	0x00000058
        /*0414*/ 	.short	0x010a
        /*0416*/ 	.byte	0x08
	.zero		1


	//   ....[48]....
        /*0418*/ 	.word	0x00001aa0
        /*041c*/ 	.word	0x000000ff
        /*0420*/ 	.word	0x00000058
        /*0424*/ 	.short	0x010a
        /*0426*/ 	.byte	0x21
	.zero		1


	//   ....[49]....
        /*0428*/ 	.word	0x00001c60
        /*042c*/ 	.word	0x000000ff
        /*0430*/ 	.word	0x00000058
        /*0434*/ 	.short	0x010a
        /*0436*/ 	.byte	0x08
	.zero		1


	//   ....[50]....
        /*0438*/ 	.word	0x00001d40
        /*043c*/ 	.word	0x000000ff
        /*0440*/ 	.word	0x000000f8
        /*0444*/ 	.short	0x0101
        /*0446*/ 	.byte	0x06
	.zero		1


	//   ....[51]....
        /*0448*/ 	.word	0x00001d60
        /*044c*/ 	.word	0x000000ff
        /*0450*/ 	.word	0x00000058
        /*0454*/ 	.short	0x010a
        /*0456*/ 	.byte	0x08
	.zero		1


	//   ....[52]....
        /*0458*/ 	.word	0x00001de0
        /*045c*/ 	.word	0x000000ff
        /*0460*/ 	.word	0x00000058
        /*0464*/ 	.short	0x010a
        /*0466*/ 	.byte	0x11
	.zero		1


	//   ....[53]....
        /*0468*/ 	.word	0x00001f70
        /*046c*/ 	.word	0x000000ff
        /*0470*/ 	.word	0x00000058
        /*0474*/ 	.short	0x010a
        /*0476*/ 	.byte	0x08
	.zero		1


	//   ....[54]....
        /*0478*/ 	.word	0x000020b0
        /*047c*/ 	.word	0x00000002
        /*0480*/ 	.word	0x00000100
        /*0484*/ 	.short	0x010a
        /*0486*/ 	.byte	0xff
	.zero		1


	//   ....[55]....
        /*0488*/ 	.word	0x00002170
        /*048c*/ 	.word	0x00000002
        /*0490*/ 	.word	0x00000000
        /*0494*/ 	.short	0x0101
        /*0496*/ 	.byte	0xff
	.zero		1


	//   ....[56]....
        /*0498*/ 	.word	0x000026d0
        /*049c*/ 	.word	0x000000ff
        /*04a0*/ 	.word	0x00000000
        /*04a4*/ 	.short	0x010a
        /*04a6*/ 	.byte	0x04
	.zero		1


	//   ....[57]....
        /*04a8*/ 	.word	0x00002760
        /*04ac*/ 	.word	0x000000ff
        /*04b0*/ 	.word	0x00000000
        /*04b4*/ 	.short	0x010a
        /*04b6*/ 	.byte	0x04
	.zero		1


	//   ....[58]....
        /*04b8*/ 	.word	0x000027f0
        /*04bc*/ 	.word	0x000000ff
        /*04c0*/ 	.word	0x00000000
        /*04c4*/ 	.short	0x010a
        /*04c6*/ 	.byte	0x04
	.zero		1


	//   ....[59]....
        /*04c8*/ 	.word	0x00002880
        /*04cc*/ 	.word	0x000000ff
        /*04d0*/ 	.word	0x00000000
        /*04d4*/ 	.short	0x010a
        /*04d6*/ 	.byte	0x04
	.zero		1


	//   ....[60]....
        /*04d8*/ 	.word	0x00002910
        /*04dc*/ 	.word	0x000000ff
        /*04e0*/ 	.word	0x00000000
        /*04e4*/ 	.short	0x010a
        /*04e6*/ 	.byte	0x04
	.zero		1


	//   ....[61]....
        /*04e8*/ 	.word	0x000029a0
        /*04ec*/ 	.word	0x000000ff
        /*04f0*/ 	.word	0x00000000
        /*04f4*/ 	.short	0x010a
        /*04f6*/ 	.byte	0x04
	.zero		1


	//   ....[62]....
        /*04f8*/ 	.word	0x00002a30
        /*04fc*/ 	.word	0x000000ff
        /*0500*/ 	.word	0x00000000
        /*0504*/ 	.short	0x010a
        /*0506*/ 	.byte	0x04
	.zero		1


	//   ....[63]....
        /*0508*/ 	.word	0x00002ac0
        /*050c*/ 	.word	0x000000ff
        /*0510*/ 	.word	0x00000000
        /*0514*/ 	.short	0x010a
        /*0516*/ 	.byte	0x04
	.zero		1


	//   ....[64]....
        /*0518*/ 	.word	0x00002b50
        /*051c*/ 	.word	0x000000ff
        /*0520*/ 	.word	0x00000000
        /*0524*/ 	.short	0x010a
        /*0526*/ 	.byte	0x04
	.zero		1


	//   ....[65]....
        /*0528*/ 	.word	0x00002be0
        /*052c*/ 	.word	0x000000ff
        /*0530*/ 	.word	0x00000000
        /*0534*/ 	.short	0x010a
        /*0536*/ 	.byte	0x04
	.zero		1


	//   ....[66]....
        /*0538*/ 	.word	0x00002c80
        /*053c*/ 	.word	0x00000000
        /*0540*/ 	.word	0x00000000
        /*0544*/ 	.short	0x010a
        /*0546*/ 	.byte	0xff
	.zero		1


	//   ....[67]....
        /*0548*/ 	.word	0x00002db0
        /*054c*/ 	.word	0x00000000
        /*0550*/ 	.word	0x00000140
        /*0554*/ 	.short	0x010a
        /*0556*/ 	.byte	0xff
	.zero		1


	//   ....[68]....
        /*0558*/ 	.word	0x00002e20
        /*055c*/ 	.word	0x00000004
        /*0560*/ 	.word	0x00000000
        /*0564*/ 	.short	0x0101
        /*0566*/ 	.byte	0xff
	.zero		1


	//   ....[69]....
        /*0568*/ 	.word	0x00002e40
        /*056c*/ 	.word	0x000000ff
        /*0570*/ 	.word	0x00000110
        /*0574*/ 	.short	0x010a
        /*0576*/ 	.byte	0x05
	.zero		1


	//   ....[70]....
        /*0578*/ 	.word	0x00002f60
        /*057c*/ 	.word	0x00000000
        /*0580*/ 	.word	0x00000100
        /*0584*/ 	.short	0x010a
        /*0586*/ 	.byte	0xff
	.zero		1


	//   ....[71]....
        /*0588*/ 	.word	0x00003060
        /*058c*/ 	.word	0x00000000
        /*0590*/ 	.word	0x00000000
        /*0594*/ 	.short	0x0101
        /*0596*/ 	.byte	0xff
	.zero		1


	//   ....[72]....
        /*0598*/ 	.word	0x000030f0
        /*059c*/ 	.word	0x000000ff
        /*05a0*/ 	.word	0x00000110
        /*05a4*/ 	.short	0x0106
        /*05a6*/ 	.byte	0x05
	.zero		1


	//   ....[73]....
        /*05a8*/ 	.word	0x00003110
        /*05ac*/ 	.word	0x000000ff
        /*05b0*/ 	.word	0x00000110
        /*05b4*/ 	.short	0x010a
        /*05b6*/ 	.byte	0x05
	.zero		1


	//   ....[74]....
        /*05b8*/ 	.word	0x000031a0
        /*05bc*/ 	.word	0x000000ff
        /*05c0*/ 	.word	0x00000110
        /*05c4*/ 	.short	0x0106
        /*05c6*/ 	.byte	0x04
	.zero		1


	//   ....[75]....
        /*05c8*/ 	.word	0x000031e0
        /*05cc*/ 	.word	0x00000000
        /*05d0*/ 	.word	0x00000110
        /*05d4*/ 	.short	0x010a
        /*05d6*/ 	.byte	0xff
	.zero		1


	//   ....[76]....
        /*05d8*/ 	.word	0x00003420
        /*05dc*/ 	.word	0x000000ff
        /*05e0*/ 	.word	0x00000008
        /*05e4*/ 	.short	0x010a
        /*05e6*/ 	.byte	0x06
	.zero		1


	//   ....[77]....
        /*05e8*/ 	.word	0x00003440
        /*05ec*/ 	.word	0x000000ff
        /*05f0*/ 	.word	0x00000008
        /*05f4*/ 	.short	0x010a
        /*05f6*/ 	.byte	0x06
	.zero		1


	//   ....[78]....
        /*05f8*/ 	.word	0x000035d0
        /*05fc*/ 	.word	0x000000ff
        /*0600*/ 	.word	0x00000008
        /*0604*/ 	.short	0x010a
        /*0606*/ 	.byte	0x06
	.zero		1


	//   ....[79]....
        /*0608*/ 	.word	0x000035f0
        /*060c*/ 	.word	0x000000ff
        /*0610*/ 	.word	0x00000008
        /*0614*/ 	.short	0x010a
        /*0616*/ 	.byte	0x06
	.zero		1


	//   ....[80]....
        /*0618*/ 	.word	0x000036b0
        /*061c*/ 	.word	0x000000ff
        /*0620*/ 	.word	0x00000000
        /*0624*/ 	.short	0x0101
        /*0626*/ 	.byte	0x07
	.zero		1


	//   ....[81]....
        /*0628*/ 	.word	0x000039b0
        /*062c*/ 	.word	0x00000000
        /*0630*/ 	.word	0x00000100
        /*0634*/ 	.short	0x010a
        /*0636*/ 	.byte	0xff
	.zero		1


	//   ....[82]....
        /*0638*/ 	.word	0x00003a70
        /*063c*/ 	.word	0x00000000
        /*0640*/ 	.word	0x00000000
        /*0644*/ 	.short	0x0101
        /*0646*/ 	.byte	0xff
	.zero		1


	//   ....[83]....
        /*0648*/ 	.word	0x00003b30
        /*064c*/ 	.word	0x000000ff
        /*0650*/ 	.word	0x00000000
        /*0654*/ 	.short	0x010a
        /*0656*/ 	.byte	0x06
	.zero		1


	//   ....[84]....
        /*0658*/ 	.word	0x00003b40
        /*065c*/ 	.word	0x000000ff
        /*0660*/ 	.word	0x00000130
        /*0664*/ 	.short	0x010a
        /*0666*/ 	.byte	0x0a
	.zero		1


	//   ....[85]....
        /*0668*/ 	.word	0x00003bf0
        /*066c*/ 	.word	0x000000ff
        /*0670*/ 	.word	0x00000000
        /*0674*/ 	.short	0x010a
        /*0676*/ 	.byte	0x09
	.zero		1


	//   ....[86]....
        /*0678*/ 	.word	0x00003d30
        /*067c*/ 	.word	0x000000ff
        /*0680*/ 	.word	0x00000000
        /*0684*/ 	.short	0x010a
        /*0686*/ 	.byte	0x06
	.zero		1


	//   ....[87]....
        /*0688*/ 	.word	0x00003f80
        /*068c*/ 	.word	0x000000ff
        /*0690*/ 	.word	0x00000000
        /*0694*/ 	.short	0x010a
        /*0696*/ 	.byte	0x05
	.zero		1


	//   ....[88]....
        /*0698*/ 	.word	0x00004020
        /*069c*/ 	.word	0x00000000
        /*06a0*/ 	.word	0x00000000
        /*06a4*/ 	.short	0x010a
        /*06a6*/ 	.byte	0xff
	.zero		1


	//   ....[89]....
        /*06a8*/ 	.word	0x00004060
        /*06ac*/ 	.word	0x00000000
        /*06b0*/ 	.word	0x00000000
        /*06b4*/ 	.short	0x010a
        /*06b6*/ 	.byte	0xff
	.zero		1


	//   ....[90]....
        /*06b8*/ 	.word	0x000040d0
        /*06bc*/ 	.word	0x000000ff
        /*06c0*/ 	.word	0x00000000
        /*06c4*/ 	.short	0x0101
        /*06c6*/ 	.byte	0x05
	.zero		1


	//   ....[91]....
        /*06c8*/ 	.word	0x00004110
        /*06cc*/ 	.word	0x000000ff
        /*06d0*/ 	.word	0x00000160
        /*06d4*/ 	.short	0x010a
        /*06d6*/ 	.byte	0x08
	.zero		1


	//   ....[92]....
        /*06d8*/ 	.word	0x00004160
        /*06dc*/ 	.word	0x000000ff
        /*06e0*/ 	.word	0x00000000
        /*06e4*/ 	.short	0x0101
        /*06e6*/ 	.byte	0x05
	.zero		1


	//   ....[93]....
        /*06e8*/ 	.word	0x000045b0
        /*06ec*/ 	.word	0x00000000
        /*06f0*/ 	.word	0x00000100
        /*06f4*/ 	.short	0x010a
        /*06f6*/ 	.byte	0xff
	.zero		1


	//   ....[94]....
        /*06f8*/ 	.word	0x00004670
        /*06fc*/ 	.word	0x00000000
        /*0700*/ 	.word	0x00000000
        /*0704*/ 	.short	0x0101
        /*0706*/ 	.byte	0xff
	.zero		1


	//   ....[95]....
        /*0708*/ 	.word	0x00004990
        /*070c*/ 	.word	0x000000ff
        /*0710*/ 	.word	0x000000f8
        /*0714*/ 	.short	0x010a
        /*0716*/ 	.byte	0x07
	.zero		1


	//   ....[96]....
        /*0718*/ 	.word	0x00004b80
        /*071c*/ 	.word	0x000000ff
        /*0720*/ 	.word	0x000000d0
        /*0724*/ 	.short	0x010a
        /*0726*/ 	.byte	0x07
	.zero		1


	//   ....[97]....
        /*0728*/ 	.word	0x00004cf0
        /*072c*/ 	.word	0x000000ff
        /*0730*/ 	.word	0x000000b0
        /*0734*/ 	.short	0x010b
        /*0736*/ 	.byte	0x07
	.zero		1


	//   ....[98]....
        /*0738*/ 	.word	0x00004d00
        /*073c*/ 	.word	0x000000ff
        /*0740*/ 	.word	0x00000000
        /*0744*/ 	.short	0x0101
        /*0746*/ 	.byte	0x08
	.zero		1


	//   ....[99]....
        /*0748*/ 	.word	0x00004d20
        /*074c*/ 	.word	0x000000ff
        /*0750*/ 	.word	0x000000d8
        /*0754*/ 	.short	0x010a
        /*0756*/ 	.byte	0x07
	.zero		1


	//   ....[100]....
        /*0758*/ 	.word	0x00004e80
        /*075c*/ 	.word	0x000000ff
        /*0760*/ 	.word	0x000000b8
        /*0764*/ 	.short	0x010b
        /*0766*/ 	.byte	0x07
	.zero		1


	//   ....[101]....
        /*0768*/ 	.word	0x00004e90
        /*076c*/ 	.word	0x000000ff
        /*0770*/ 	.word	0x00000000
        /*0774*/ 	.short	0x0101
        /*0776*/ 	.byte	0x08
	.zero		1


	//   ....[102]....
        /*0778*/ 	.word	0x00004ea0
        /*077c*/ 	.word	0x000000ff
        /*0780*/ 	.word	0x000000e0
        /*0784*/ 	.short	0x010a
        /*0786*/ 	.byte	0x07
	.zero		1


	//   ....[103]....
        /*0788*/ 	.word	0x00005040
        /*078c*/ 	.word	0x000000ff
        /*0790*/ 	.word	0x000000c0
        /*0794*/ 	.short	0x010b
        /*0796*/ 	.byte	0x07
	.zero		1


	//   ....[104]....
        /*0798*/ 	.word	0x000050b0
        /*079c*/ 	.word	0x000000ff
        /*07a0*/ 	.word	0x00000000
        /*07a4*/ 	.short	0x0101
        /*07a6*/ 	.byte	0x08
	.zero		1


	//   ....[105]....
        /*07a8*/ 	.word	0x000050e0
        /*07ac*/ 	.word	0x000000ff
        /*07b0*/ 	.word	0x000000e8
        /*07b4*/ 	.short	0x010a
        /*07b6*/ 	.byte	0x07
	.zero		1


	//   ....[106]....
        /*07b8*/ 	.word	0x000052f0
        /*07bc*/ 	.word	0x000000ff
        /*07c0*/ 	.word	0x000000c8
        /*07c4*/ 	.short	0x010b
        /*07c6*/ 	.byte	0x07
	.zero		1


	//   ....[107]....
        /*07c8*/ 	.word	0x00005310
        /*07cc*/ 	.word	0x000000ff
        /*07d0*/ 	.word	0x00000000
        /*07d4*/ 	.short	0x0101
        /*07d6*/ 	.byte	0x0d
	.zero		1


	//   ....[108]....
        /*07d8*/ 	.word	0x00005340
        /*07dc*/ 	.word	0x000000ff
        /*07e0*/ 	.word	0x000000d0
        /*07e4*/ 	.short	0x010a
        /*07e6*/ 	.byte	0x07
	.zero		1


	//   ....[109]....
        /*07e8*/ 	.word	0x00005360
        /*07ec*/ 	.word	0x000000ff
        /*07f0*/ 	.word	0x000000d8
        /*07f4*/ 	.short	0x010a
        /*07f6*/ 	.byte	0x07
	.zero		1


	//   ....[110]....
        /*07f8*/ 	.word	0x00005380
        /*07fc*/ 	.word	0x000000ff
        /*0800*/ 	.word	0x000000e0
        /*0804*/ 	.short	0x010a
        /*0806*/ 	.byte	0x07
	.zero		1


	//   ....[111]....
        /*0808*/ 	.word	0x000053c0
        /*080c*/ 	.word	0x00000000
        /*0810*/ 	.word	0x000000e8
        /*0814*/ 	.short	0x010a
        /*0816*/ 	.byte	0xff
	.zero		1


	//   ....[112]....
        /*0818*/ 	.word	0x000056f0
        /*081c*/ 	.word	0x00000000
        /*0820*/ 	.word	0x00000100
        /*0824*/ 	.short	0x010a
        /*0826*/ 	.byte	0xff
	.zero		1


	//   ....[113]....
        /*0828*/ 	.word	0x00005800
        /*082c*/ 	.word	0x00000000
        /*0830*/ 	.word	0x00000000
        /*0834*/ 	.short	0x0101
        /*0836*/ 	.byte	0xff
	.zero		1


	//   ....[114]....
        /*0838*/ 	.word	0x00006260
        /*083c*/ 	.word	0x00000003
        /*0840*/ 	.word	0x000000b0
        /*0844*/ 	.short	0x010a
        /*0846*/ 	.byte	0xff
	.zero		1


	//   ....[115]....
        /*0848*/ 	.word	0x000062a0
        /*084c*/ 	.word	0x000000bf
        /*0850*/ 	.word	0x00000120
        /*0854*/ 	.short	0x010a
        /*0856*/ 	.byte	0xff
	.zero		1


	//   ....[116]....
        /*0858*/ 	.word	0x000063d0
        /*085c*/ 	.word	0x00000003
        /*0860*/ 	.word	0x000000b0
        /*0864*/ 	.short	0x010a
        /*0866*/ 	.byte	0xff
	.zero		1


	//   ....[117]....
        /*0868*/ 	.word	0x00006530
        /*086c*/ 	.word	0x00000000
        /*0870*/ 	.word	0x00000000
        /*0874*/ 	.short	0x0101
        /*0876*/ 	.byte	0xff
	.zero		1


	//   ....[118]....
        /*0878*/ 	.word	0x00006590
        /*087c*/ 	.word	0x000000bf
        /*0880*/ 	.word	0x00000120
        /*0884*/ 	.short	0x010a
        /*0886*/ 	.byte	0xff
	.zero		1


	//   ....[119]....
        /*0888*/ 	.word	0x00007940
        /*088c*/ 	.word	0x000000ce
        /*0890*/ 	.word	0x000000b0
        /*0894*/ 	.short	0x010a
        /*0896*/ 	.byte	0xff
	.zero		1


	//   ....[120]....
        /*0898*/ 	.word	0x00007a10
        /*089c*/ 	.word	0x000000ce
        /*08a0*/ 	.word	0x000000b0
        /*08a4*/ 	.short	0x010a
        /*08a6*/ 	.byte	0xff
	.zero		1


	//   ....[121]....
        /*08a8*/ 	.word	0x00007b50
        /*08ac*/ 	.word	0x00000003
        /*08b0*/ 	.word	0x00000000
        /*08b4*/ 	.short	0x0101
        /*08b6*/ 	.byte	0xff
	.zero		1


	//   ....[122]....
        /*08b8*/ 	.word	0x00008ef0
        /*08bc*/ 	.word	0x00000000
        /*08c0*/ 	.word	0x000000b0
        /*08c4*/ 	.short	0x010a
        /*08c6*/ 	.byte	0xff
	.zero		1


	//   ....[123]....
        /*08c8*/ 	.word	0x00008fc0
        /*08cc*/ 	.word	0x00000000
        /*08d0*/ 	.word	0x000000b0
        /*08d4*/ 	.short	0x010a
        /*08d6*/ 	.byte	0xff
	.zero		1


	//   ....[124]....
        /*08d8*/ 	.word	0x00009120
        /*08dc*/ 	.word	0x00000000
        /*08e0*/ 	.word	0x00000000
        /*08e4*/ 	.short	0x0101
        /*08e6*/ 	.byte	0xff
	.zero		1


	//   ....[125]....
        /*08e8*/ 	.word	0x0000a4d0
        /*08ec*/ 	.word	0x00000000
        /*08f0*/ 	.word	0x000000b0
        /*08f4*/ 	.short	0x010a
        /*08f6*/ 	.byte	0xff
	.zero		1


	//   ....[126]....
        /*08f8*/ 	.word	0x0000a5a0
        /*08fc*/ 	.word	0x00000000
        /*0900*/ 	.word	0x000000b0
        /*0904*/ 	.short	0x010a
        /*0906*/ 	.byte	0xff
	.zero		1


	//   ....[127]....
        /*0908*/ 	.word	0x0000a700
        /*090c*/ 	.word	0x00000000
        /*0910*/ 	.word	0x00000000
        /*0914*/ 	.short	0x0101
        /*0916*/ 	.byte	0xff
	.zero		1


	//   ....[128]....
        /*0918*/ 	.word	0x0000ab10
        /*091c*/ 	.word	0x000000bf
        /*0920*/ 	.word	0x00000000
        /*0924*/ 	.short	0x0101
        /*0926*/ 	.byte	0xff
	.zero		1


	//   ....[129]....
        /*0928*/ 	.word	0x0000bb60
        /*092c*/ 	.word	0x00000003
        /*0930*/ 	.word	0x00000150
        /*0934*/ 	.short	0x010a
        /*0936*/ 	.byte	0xff
	.zero		1


	//   ....[130]....
        /*0938*/ 	.word	0x0000bbc0
        /*093c*/ 	.word	0x00000002
        /*0940*/ 	.word	0x00000058
        /*0944*/ 	.short	0x010a
        /*0946*/ 	.byte	0xff
	.zero		1


	//   ....[131]....
        /*0948*/ 	.word	0x0000bc20
        /*094c*/ 	.word	0x00000002
        /*0950*/ 	.word	0x00000058
        /*0954*/ 	.short	0x010a
        /*0956*/ 	.byte	0xff
	.zero		1


	//   ....[132]....
        /*0958*/ 	.word	0x0000bc70
        /*095c*/ 	.word	0x00000002
        /*0960*/ 	.word	0x00000100
        /*0964*/ 	.short	0x010a
        /*0966*/ 	.byte	0xff
	.zero		1


	//   ....[133]....
        /*0968*/ 	.word	0x0000bcd0
        /*096c*/ 	.word	0x00000000
        /*0970*/ 	.word	0x00000000
        /*0974*/ 	.short	0x010a
        /*0976*/ 	.byte	0xff
	.zero		1


	//   ....[134]....
        /*0978*/ 	.word	0x0000bd30
        /*097c*/ 	.word	0x00000000
        /*0980*/ 	.word	0x00000000
        /*0984*/ 	.short	0x010a
        /*0986*/ 	.byte	0xff
	.zero		1


	//   ....[135]....
        /*0988*/ 	.word	0x0000bd90
        /*098c*/ 	.word	0x00000000
        /*0990*/ 	.word	0x00000000
        /*0994*/ 	.short	0x010a
        /*0996*/ 	.byte	0xff
	.zero		1


	//   ....[136]....
        /*0998*/ 	.word	0x0000bdf0
        /*099c*/ 	.word	0x00000000
        /*09a0*/ 	.word	0x00000000
        /*09a4*/ 	.short	0x010a
        /*09a6*/ 	.byte	0xff
	.zero		1


	//   ....[137]....
        /*09a8*/ 	.word	0x0000be50
        /*09ac*/ 	.word	0x00000000
        /*09b0*/ 	.word	0x00000000
        /*09b4*/ 	.short	0x010a
        /*09b6*/ 	.byte	0xff
	.zero		1


	//   ....[138]....
        /*09b8*/ 	.word	0x0000beb0
        /*09bc*/ 	.word	0x00000000
        /*09c0*/ 	.word	0x00000000
        /*09c4*/ 	.short	0x010a
        /*09c6*/ 	.byte	0xff
	.zero		1


	//   ....[139]....
        /*09c8*/ 	.word	0x0000bf10
        /*09cc*/ 	.word	0x00000000
        /*09d0*/ 	.word	0x00000000
        /*09d4*/ 	.short	0x010a
        /*09d6*/ 	.byte	0xff
	.zero		1


	//   ....[140]....
        /*09d8*/ 	.word	0x0000bf70
        /*09dc*/ 	.word	0x00000000
        /*09e0*/ 	.word	0x00000000
        /*09e4*/ 	.short	0x010a
        /*09e6*/ 	.byte	0xff
	.zero		1


	//   ....[141]....
        /*09e8*/ 	.word	0x0000bfd0
        /*09ec*/ 	.word	0x00000000
        /*09f0*/ 	.word	0x00000000
        /*09f4*/ 	.short	0x010a
        /*09f6*/ 	.byte	0xff
	.zero		1


	//   ....[142]....
        /*09f8*/ 	.word	0x0000c030
        /*09fc*/ 	.word	0x00000000
        /*0a00*/ 	.word	0x00000000
        /*0a04*/ 	.short	0x010a
        /*0a06*/ 	.byte	0xff
	.zero		1


	//   ....[143]....
        /*0a08*/ 	.word	0x0000c080
        /*0a0c*/ 	.word	0x00000000
        /*0a10*/ 	.word	0x00000140
        /*0a14*/ 	.short	0x010a
        /*0a16*/ 	.byte	0xff
	.zero		1


	//   ....[144]....
        /*0a18*/ 	.word	0x0000c0e0
        /*0a1c*/ 	.word	0x00000000
        /*0a20*/ 	.word	0x00000110
        /*0a24*/ 	.short	0x010a
        /*0a26*/ 	.byte	0xff
	.zero		1


	//   ....[145]....
        /*0a28*/ 	.word	0x0000c130
        /*0a2c*/ 	.word	0x00000000
        /*0a30*/ 	.word	0x00000100
        /*0a34*/ 	.short	0x010a
        /*0a36*/ 	.byte	0xff
	.zero		1


	//   ....[146]....
        /*0a38*/ 	.word	0x0000c190
        /*0a3c*/ 	.word	0x00000000
        /*0a40*/ 	.word	0x00000110
        /*0a44*/ 	.short	0x010a
        /*0a46*/ 	.byte	0xff
	.zero		1


	//   ....[147]....
        /*0a48*/ 	.word	0x0000c1f0
        /*0a4c*/ 	.word	0x00000004
        /*0a50*/ 	.word	0x00000008
        /*0a54*/ 	.short	0x010a
        /*0a56*/ 	.byte	0xff
	.zero		1


	//   ....[148]....
        /*0a58*/ 	.word	0x0000c2d0
        /*0a5c*/ 	.word	0x00000002
        /*0a60*/ 	.word	0x00000008
        /*0a64*/ 	.short	0x010a
        /*0a66*/ 	.byte	0xff
	.zero		1


	//   ....[149]....
        /*0a68*/ 	.word	0x0000c320
        /*0a6c*/ 	.word	0x00000000
        /*0a70*/ 	.word	0x00000100
        /*0a74*/ 	.short	0x010a
        /*0a76*/ 	.byte	0xff
	.zero		1


	//   ....[150]....
        /*0a78*/ 	.word	0x0000c380
        /*0a7c*/ 	.word	0x00000000
        /*0a80*/ 	.word	0x00000130
        /*0a84*/ 	.short	0x010a
        /*0a86*/ 	.byte	0xff
	.zero		1


	//   ....[151]....
        /*0a88*/ 	.word	0x0000c3e0
        /*0a8c*/ 	.word	0x00000000
        /*0a90*/ 	.word	0x00000000
        /*0a94*/ 	.short	0x010a
        /*0a96*/ 	.byte	0xff
	.zero		1


	//   ....[152]....
        /*0a98*/ 	.word	0x0000c440
        /*0a9c*/ 	.word	0x00000000
        /*0aa0*/ 	.word	0x00000000
        /*0aa4*/ 	.short	0x010a
        /*0aa6*/ 	.byte	0xff
	.zero		1


	//   ....[153]....
        /*0aa8*/ 	.word	0x0000c4a0
        /*0aac*/ 	.word	0x00000000
        /*0ab0*/ 	.word	0x00000160
        /*0ab4*/ 	.short	0x010a
        /*0ab6*/ 	.byte	0xff
	.zero		1


	//   ....[154]....
        /*0ab8*/ 	.word	0x0000c4f0
        /*0abc*/ 	.word	0x00000000
        /*0ac0*/ 	.word	0x00000100
        /*0ac4*/ 	.short	0x010a
        /*0ac6*/ 	.byte	0xff
	.zero		1


	//   ....[155]....
        /*0ac8*/ 	.word	0x0000c550
        /*0acc*/ 	.word	0x00000000
        /*0ad0*/ 	.word	0x000000f8
        /*0ad4*/ 	.short	0x010a
        /*0ad6*/ 	.byte	0xff
	.zero		1


	//   ....[156]....
        /*0ad8*/ 	.word	0x0000c5b0
        /*0adc*/ 	.word	0x00000003
        /*0ae0*/ 	.word	0x000000d0
        /*0ae4*/ 	.short	0x010a
        /*0ae6*/ 	.byte	0xff
	.zero		1


	//   ....[157]....
        /*0ae8*/ 	.word	0x0000c610
        /*0aec*/ 	.word	0x00000003
        /*0af0*/ 	.word	0x000000d8
        /*0af4*/ 	.short	0x010a
        /*0af6*/ 	.byte	0xff
	.zero		1


	//   ....[158]....
        /*0af8*/ 	.word	0x0000c670
        /*0afc*/ 	.word	0x00000003
        /*0b00*/ 	.word	0x000000e0
        /*0b04*/ 	.short	0x010a
        /*0b06*/ 	.byte	0xff
	.zero		1


	//   ....[159]....
        /*0b08*/ 	.word	0x0000c6d0
        /*0b0c*/ 	.word	0x00000003
        /*0b10*/ 	.word	0x000000e8
        /*0b14*/ 	.short	0x010a
        /*0b16*/ 	.byte	0xff
	.zero		1


	//   ....[160]....
        /*0b18*/ 	.word	0x0000c730
        /*0b1c*/ 	.word	0x00000000
        /*0b20*/ 	.word	0x000000d0
        /*0b24*/ 	.short	0x010a
        /*0b26*/ 	.byte	0xff
	.zero		1


	//   ....[161]....
        /*0b28*/ 	.word	0x0000c790
        /*0b2c*/ 	.word	0x00000000
        /*0b30*/ 	.word	0x000000d8
        /*0b34*/ 	.short	0x010a
        /*0b36*/ 	.byte	0xff
	.zero		1


	//   ....[162]....
        /*0b38*/ 	.word	0x0000c7f0
        /*0b3c*/ 	.word	0x00000000
        /*0b40*/ 	.word	0x000000e0
        /*0b44*/ 	.short	0x010a
        /*0b46*/ 	.byte	0xff
	.zero		1


	//   ....[163]....
        /*0b48*/ 	.word	0x0000c840
        /*0b4c*/ 	.word	0x00000000
        /*0b50*/ 	.word	0x00000100
        /*0b54*/ 	.short	0x010a
        /*0b56*/ 	.byte	0xff
	.zero		1


	//   ....[164]....
        /*0b58*/ 	.word	0x0000c890
        /*0b5c*/ 	.word	0x00000003
        /*0b60*/ 	.word	0x000000b0
        /*0b64*/ 	.short	0x010a
        /*0b66*/ 	.byte	0xff
	.zero		1


	//   ....[165]....
        /*0b68*/ 	.word	0x0000c8e0
        /*0b6c*/ 	.word	0x000000bf
        /*0b70*/ 	.word	0x00000120
        /*0b74*/ 	.short	0x010a
        /*0b76*/ 	.byte	0xff
	.zero		1


	//   ....[166]....
        /*0b78*/ 	.word	0x0000c930
        /*0b7c*/ 	.word	0x000000ce
        /*0b80*/ 	.word	0x000000b0
        /*0b84*/ 	.short	0x010a
        /*0b86*/ 	.byte	0xff
	.zero		1


	//   ....[167]....
        /*0b88*/ 	.word	0x0000c980
        /*0b8c*/ 	.word	0x00000000
        /*0b90*/ 	.word	0x000000b0
        /*0b94*/ 	.short	0x010a
        /*0b96*/ 	.byte	0xff
	.zero		1


	//   ....[168]....
        /*0b98*/ 	.word	0x0000c9d0
        /*0b9c*/ 	.word	0x00000000
        /*0ba0*/ 	.word	0x000000b0
        /*0ba4*/ 	.short	0x010a
        /*0ba6*/ 	.byte	0xff
	.zero		1


	//----- nvinfo : EIATTR_NUM_MBARRIERS
	.align		4
.L_48:
        /*0ba8*/ 	.byte	0x03, 0x38
        /*0baa*/ 	.short	0x002d


	//----- nvinfo : EIATTR_EXIT_INSTR_OFFSETS
	.align		4
        /*0bac*/ 	.byte	0x04, 0x1c
        /*0bae*/ 	.short	(.L_50 - .L_49)


	//   ....[0]....
.L_49:
        /*0bb0*/ 	.word	0x00002cb0


	//   ....[1]....
        /*0bb4*/ 	.word	0x000031b0


	//   ....[2]....
        /*0bb8*/ 	.word	0x00003210


	//   ....[3]....
        /*0bbc*/ 	.word	0x00004390


	//   ....[4]....
        /*0bc0*/ 	.word	0x000053f0


	//   ....[5]....
        /*0bc4*/ 	.word	0x00005430


	//   ....[6]....
        /*0bc8*/ 	.word	0x0000bb50


	//----- nvinfo : EIATTR_MAX_THREADS
	.align		4
.L_50:
        /*0bcc*/ 	.byte	0x04, 0x05
        /*0bce*/ 	.short	(.L_52 - .L_51)
.L_51:
        /*0bd0*/ 	.word	0x00000100
        /*0bd4*/ 	.word	0x00000001
        /*0bd8*/ 	.word	0x00000001


	//----- nvinfo : EIATTR_CRS_STACK_SIZE
	.align		4
.L_52:
        /*0bdc*/ 	.byte	0x04, 0x1e
        /*0bde*/ 	.short	(.L_54 - .L_53)
.L_53:
        /*0be0*/ 	.word	0x00000000


	//----- nvinfo : EIATTR_CBANK_PARAM_SIZE
	.align		4
.L_54:
        /*0be4*/ 	.byte	0x03, 0x19
        /*0be6*/ 	.short	0x0800


	//----- nvinfo : EIATTR_PARAM_CBANK
	.align		4
        /*0be8*/ 	.byte	0x04, 0x0a
        /*0bea*/ 	.short	(.L_56 - .L_55)
	.align		4
.L_55:
        /*0bec*/ 	.word	index@(.nv.constant0._ZN7cutlass13device_kernelINS_4gemm6kernel13GemmUniversalIN4cute5tupleIJiiiiEEENS1_10collective13CollectiveMmaINS1_35MainloopSm100TmaUmmaWarpSpecializedILi11ELi2ELi2ENS5_IJNS4_1CILi2EEENSA_ILi1EEESC_EEEEENS5_IJNSA_ILi256EEESF_NSA_ILi64EEEEEENS_12float_e4m3_tENS5_IJlSC_lEEESI_SJ_NS4_8TiledMMAINS4_8MMA_AtomIJNS4_10MMA_TraitsINS4_25SM100_MMA_F8F6F4_2x1SM_SSEJSI_SI_fSF_SF_NS4_17integral_constantINS4_4UMMA5MajorELSQ_0EEESR_NSO_INSP_7ScaleInELSS_0EEEST_EEEEEENS4_6LayoutINS5_IJSC_SC_SC_EEENS5_IJNSA_ILi0EEESY_SY_EEEEENS5_IJNS4_10UnderscoreES11_S11_EEEEENS4_18SM100_TMA_2SM_LOADENS4_14ComposedLayoutINS4_7SwizzleILi2ELi4ELi3EEENS4_18smem_ptr_flag_bitsILi8EEENSW_INS5_IJNSA_ILi8EEESG_EEENS5_IJSG_SC_EEEEEEEvNS4_8identityES14_S1E_vS1F_EENS_8epilogue10collective18CollectiveEpilogueINS1H_23Sm100TmaWarpSpecializedILi4ELi2ELi64ELb0ELb0EEEJNS5_IJNSA_ILi128EEESF_SG_EEENS5_IJNSW_IS1M_SC_EENSW_ISG_SC_EEEEESI_SJ_SI_SJ_NS1H_6fusion15FusionCallbacksIS1L_NS1R_17LinearCombinationISI_fSI_fLNS_15FloatRoundStyleE2EEES1N_S1Q_JEEENS4_5SM1004TMEM4LOAD26SM100_TMEM_LOAD_32dp32b64xENS4_13SM90_TMA_LOADES1E_NS4_39AutoVectorizingCopyWithAssumedAlignmentILi128EEENS4_14SM90_TMA_STOREES1E_S23_S23_EEEvvEEEEvNT_6ParamsE)
        /*0bf0*/ 	.short	0x0380
        /*0bf2*/ 	.short	0x0800


	//----- nvinfo : EIATTR_SW_WAR
	.align		4
.L_56:
        /*0bf4*/ 	.byte	0x04, 0x36
        /*0bf6*/ 	.short	(.L_58 - .L_57)
.L_57:
        /*0bf8*/ 	.word	0x00000008
.L_58:


//--------------------- .nv.callgraph             --------------------------
	.section	.nv.callgraph,"",@"SHT_CUDA_CALLGRAPH"
	.align	4
	.sectionentsize	8
	.align		4
        /*0000*/ 	.word	0x00000000
	.align		4
        /*0004*/ 	.word	0xffffffff
	.align		4
        /*0008*/ 	.word	index@(_ZN7cutlass13device_kernelINS_4gemm6kernel13GemmUniversalIN4cute5tupleIJiiiiEEENS1_10collective13CollectiveMmaINS1_35MainloopSm100TmaUmmaWarpSpecializedILi11ELi2ELi2ENS5_IJNS4_1CILi2EEENSA_ILi1EEESC_EEEEENS5_IJNSA_ILi256EEESF_NSA_ILi64EEEEEENS_12float_e4m3_tENS5_IJlSC_lEEESI_SJ_NS4_8TiledMMAINS4_8MMA_AtomIJNS4_10MMA_TraitsINS4_25SM100_MMA_F8F6F4_2x1SM_SSEJSI_SI_fSF_SF_NS4_17integral_constantINS4_4UMMA5MajorELSQ_0EEESR_NSO_INSP_7ScaleInELSS_0EEEST_EEEEEENS4_6LayoutINS5_IJSC_SC_SC_EEENS5_IJNSA_ILi0EEESY_SY_EEEEENS5_IJNS4_10UnderscoreES11_S11_EEEEENS4_18SM100_TMA_2SM_LOADENS4_14ComposedLayoutINS4_7SwizzleILi2ELi4ELi3EEENS4_18smem_ptr_flag_bitsILi8EEENSW_INS5_IJNSA_ILi8EEESG_EEENS5_IJSG_SC_EEEEEEEvNS4_8identityES14_S1E_vS1F_EENS_8epilogue10collective18CollectiveEpilogueINS1H_23Sm100TmaWarpSpecializedILi4ELi2ELi64ELb0ELb0EEEJNS5_IJNSA_ILi128EEESF_SG_EEENS5_IJNSW_IS1M_SC_EENSW_ISG_SC_EEEEESI_SJ_SI_SJ_NS1H_6fusion15FusionCallbacksIS1L_NS1R_17LinearCombinationISI_fSI_fLNS_15FloatRoundStyleE2EEES1N_S1Q_JEEENS4_5SM1004TMEM4LOAD26SM100_TMEM_LOAD_32dp32b64xENS4_13SM90_TMA_LOADES1E_NS4_39AutoVectorizingCopyWithAssumedAlignmentILi128EEENS4_14SM90_TMA_STOREES1E_S23_S23_EEEvvEEEEvNT_6ParamsE)
	.align		4
        /*000c*/ 	.word	index@(__assertfail)
	.align		4
        /*0010*/ 	.word	0x00000000
	.align		4
        /*0014*/ 	.word	0xfffffffe
	.align		4
        /*0018*/ 	.word	0x00000000
	.align		4
        /*001c*/ 	.word	0xfffffffd
	.align		4
        /*0020*/ 	.word	0x00000000
	.align		4
        /*0024*/ 	.word	0xfffffffc


//--------------------- .nv.constant4             --------------------------
	.section	.nv.constant4,"a",@progbits
	.align	8
	.align		8
.nv.constant4:
        /*0000*/ 	.dword	__assertfail
	.align		8
        /*0008*/ 	.dword	__unnamed_1
	.align		8
        /*0010*/ 	.dword	__unnamed_2
	.align		8
        /*0018*/ 	.dword	__unnamed_3
	.align		8
        /*0020*/ 	.dword	_ZN40_INTERNAL_c16bc517_4_k_cu_df570a48_250974cuda3std3__45__cpo5beginE
	.align		8
        /*0028*/ 	.dword	_ZN40_INTERNAL_c16bc517_4_k_cu_df570a48_250974cuda3std3__45__cpo3endE
	.align		8
        /*0030*/ 	.dword	_ZN40_INTERNAL_c16bc517_4_k_cu_df570a48_250974cuda3std3__45__cpo6cbeginE
	.align		8
        /*0038*/ 	.dword	_ZN40_INTERNAL_c16bc517_4_k_cu_df570a48_250974cuda3std3__45__cpo4cendE
	.align		8
        /*0040*/ 	.dword	_ZN40_INTERNAL_c16bc517_4_k_cu_df570a48_250974cuda3std3__442_GLOBAL__N__c16bc517_4_k_cu_df570a48_250976ignoreE
	.align		8
        /*0048*/ 	.dword	_ZN40_INTERNAL_c16bc517_4_k_cu_df570a48_250974cuda3std3__419piecewise_constructE
	.align		8
        /*0050*/ 	.dword	_ZN40_INTERNAL_c16bc517_4_k_cu_df570a48_250974cuda3std3__48in_placeE
	.align		8
        /*0058*/ 	.dword	_ZN40_INTERNAL_c16bc517_4_k_cu_df570a48_250974cuda3std6ranges3__45__cpo4swapE
	.align		8
        /*0060*/ 	.dword	_ZN40_INTERNAL_c16bc517_4_k_cu_df570a48_250974cuda3std6ranges3__45__cpo9iter_moveE
	.align		8
        /*0068*/ 	.dword	_ZN40_INTERNAL_c16bc517_4_k_cu_df570a48_250974cute7productE
	.align		8
        /*0070*/ 	.dword	_ZN40_INTERNAL_c16bc517_4_k_cu_df570a48_250974cute1_E
	.align		8
        /*0078*/ 	.dword	$str$25
	.align		8
        /*0080*/ 	.dword	$str$26
	.align		8
        /*0088*/ 	.dword	$str$27
	.align		8
        /*0090*/ 	.dword	$str$28


//--------------------- .text._ZN7cutlass13device_kernelINS_4gemm6kernel13GemmUniversalIN4cute5tupleIJiiiiEEENS1_10collective13CollectiveMmaINS1_35MainloopSm100TmaUmmaWarpSpecializedILi11ELi2ELi2ENS5_IJNS4_1CILi2EEENSA_ILi1EEESC_EEEEENS5_IJNSA_ILi256EEESF_NSA_ILi64EEEEEENS_12float_e4m3_tENS5_IJlSC_lEEESI_SJ_NS4_8TiledMMAINS4_8MMA_AtomIJNS4_10MMA_TraitsINS4_25SM100_MMA_F8F6F4_2x1SM_SSEJSI_SI_fSF_SF_NS4_17integral_constantINS4_4UMMA5MajorELSQ_0EEESR_NSO_INSP_7ScaleInELSS_0EEEST_EEEEEENS4_6LayoutINS5_IJSC_SC_SC_EEENS5_IJNSA_ILi0EEESY_SY_EEEEENS5_IJNS4_10UnderscoreES11_S11_EEEEENS4_18SM100_TMA_2SM_LOADENS4_14ComposedLayoutINS4_7SwizzleILi2ELi4ELi3EEENS4_18smem_ptr_flag_bitsILi8EEENSW_INS5_IJNSA_ILi8EEESG_EEENS5_IJSG_SC_EEEEEEEvNS4_8identityES14_S1E_vS1F_EENS_8epilogue10collective18CollectiveEpilogueINS1H_23Sm100TmaWarpSpecializedILi4ELi2ELi64ELb0ELb0EEEJNS5_IJNSA_ILi128EEESF_SG_EEENS5_IJNSW_IS1M_SC_EENSW_ISG_SC_EEEEESI_SJ_SI_SJ_NS1H_6fusion15FusionCallbacksIS1L_NS1R_17LinearCombinationISI_fSI_fLNS_15FloatRoundStyleE2EEES1N_S1Q_JEEENS4_5SM1004TMEM4LOAD26SM100_TMEM_LOAD_32dp32b64xENS4_13SM90_TMA_LOADES1E_NS4_39AutoVectorizingCopyWithAssumedAlignmentILi128EEENS4_14SM90_TMA_STOREES1E_S23_S23_EEEvvEEEEvNT_6ParamsE --------------------------
	.section	.text._ZN7cutlass13device_kernelINS_4gemm6kernel13GemmUniversalIN4cute5tupleIJiiiiEEENS1_10collective13CollectiveMmaINS1_35MainloopSm100TmaUmmaWarpSpecializedILi11ELi2ELi2ENS5_IJNS4_1CILi2EEENSA_ILi1EEESC_EEEEENS5_IJNSA_ILi256EEESF_NSA_ILi64EEEEEENS_12float_e4m3_tENS5_IJlSC_lEEESI_SJ_NS4_8TiledMMAINS4_8MMA_AtomIJNS4_10MMA_TraitsINS4_25SM100_MMA_F8F6F4_2x1SM_SSEJSI_SI_fSF_SF_NS4_17integral_constantINS4_4UMMA5MajorELSQ_0EEESR_NSO_INSP_7ScaleInELSS_0EEEST_EEEEEENS4_6LayoutINS5_IJSC_SC_SC_EEENS5_IJNSA_ILi0EEESY_SY_EEEEENS5_IJNS4_10UnderscoreES11_S11_EEEEENS4_18SM100_TMA_2SM_LOADENS4_14ComposedLayoutINS4_7SwizzleILi2ELi4ELi3EEENS4_18smem_ptr_flag_bitsILi8EEENSW_INS5_IJNSA_ILi8EEESG_EEENS5_IJSG_SC_EEEEEEEvNS4_8identityES14_S1E_vS1F_EENS_8epilogue10collective18CollectiveEpilogueINS1H_23Sm100TmaWarpSpecializedILi4ELi2ELi64ELb0ELb0EEEJNS5_IJNSA_ILi128EEESF_SG_EEENS5_IJNSW_IS1M_SC_EENSW_ISG_SC_EEEEESI_SJ_SI_SJ_NS1H_6fusion15FusionCallbacksIS1L_NS1R_17LinearCombinationISI_fSI_fLNS_15FloatRoundStyleE2EEES1N_S1Q_JEEENS4_5SM1004TMEM4LOAD26SM100_TMEM_LOAD_32dp32b64xENS4_13SM90_TMA_LOADES1E_NS4_39AutoVectorizingCopyWithAssumedAlignmentILi128EEENS4_14SM90_TMA_STOREES1E_S23_S23_EEEvvEEEEvNT_6ParamsE,"ax",@progbits
	.align	128
.text._ZN7cutlass13device_kernelINS_4gemm6kernel13GemmUniversalIN4cute5tupleIJiiiiEEENS1_10collective13CollectiveMmaINS1_35MainloopSm100TmaUmmaWarpSpecializedILi11ELi2ELi2ENS5_IJNS4_1CILi2EEENSA_ILi1EEESC_EEEEENS5_IJNSA_ILi256EEESF_NSA_ILi64EEEEEENS_12float_e4m3_tENS5_IJlSC_lEEESI_SJ_NS4_8TiledMMAINS4_8MMA_AtomIJNS4_10MMA_TraitsINS4_25SM100_MMA_F8F6F4_2x1SM_SSEJSI_SI_fSF_SF_NS4_17integral_constantINS4_4UMMA5MajorELSQ_0EEESR_NSO_INSP_7ScaleInELSS_0EEEST_EEEEEENS4_6LayoutINS5_IJSC_SC_SC_EEENS5_IJNSA_ILi0EEESY_SY_EEEEENS5_IJNS4_10UnderscoreES11_S11_EEEEENS4_18SM100_TMA_2SM_LOADENS4_14ComposedLayoutINS4_7SwizzleILi2ELi4ELi3EEENS4_18smem_ptr_flag_bitsILi8EEENSW_INS5_IJNSA_ILi8EEESG_EEENS5_IJSG_SC_EEEEEEEvNS4_8identityES14_S1E_vS1F_EENS_8epilogue10collective18CollectiveEpilogueINS1H_23Sm100TmaWarpSpecializedILi4ELi2ELi64ELb0ELb0EEEJNS5_IJNSA_ILi128EEESF_SG_EEENS5_IJNSW_IS1M_SC_EENSW_ISG_SC_EEEEESI_SJ_SI_SJ_NS1H_6fusion15FusionCallbacksIS1L_NS1R_17LinearCombinationISI_fSI_fLNS_15FloatRoundStyleE2EEES1N_S1Q_JEEENS4_5SM1004TMEM4LOAD26SM100_TMEM_LOAD_32dp32b64xENS4_13SM90_TMA_LOADES1E_NS4_39AutoVectorizingCopyWithAssumedAlignmentILi128EEENS4_14SM90_TMA_STOREES1E_S23_S23_EEEvvEEEEvNT_6ParamsE:
        .type           _ZN7cutlass13device_kernelINS_4gemm6kernel13GemmUniversalIN4cute5tupleIJiiiiEEENS1_10collective13CollectiveMmaINS1_35MainloopSm100TmaUmmaWarpSpecializedILi11ELi2ELi2ENS5_IJNS4_1CILi2EEENSA_ILi1EEESC_EEEEENS5_IJNSA_ILi256EEESF_NSA_ILi64EEEEEENS_12float_e4m3_tENS5_IJlSC_lEEESI_SJ_NS4_8TiledMMAINS4_8MMA_AtomIJNS4_10MMA_TraitsINS4_25SM100_MMA_F8F6F4_2x1SM_SSEJSI_SI_fSF_SF_NS4_17integral_constantINS4_4UMMA5MajorELSQ_0EEESR_NSO_INSP_7ScaleInELSS_0EEEST_EEEEEENS4_6LayoutINS5_IJSC_SC_SC_EEENS5_IJNSA_ILi0EEESY_SY_EEEEENS5_IJNS4_10UnderscoreES11_S11_EEEEENS4_18SM100_TMA_2SM_LOADENS4_14ComposedLayoutINS4_7SwizzleILi2ELi4ELi3EEENS4_18smem_ptr_flag_bitsILi8EEENSW_INS5_IJNSA_ILi8EEESG_EEENS5_IJSG_SC_EEEEEEEvNS4_8identityES14_S1E_vS1F_EENS_8epilogue10collective18CollectiveEpilogueINS1H_23Sm100TmaWarpSpecializedILi4ELi2ELi64ELb0ELb0EEEJNS5_IJNSA_ILi128EEESF_SG_EEENS5_IJNSW_IS1M_SC_EENSW_ISG_SC_EEEEESI_SJ_SI_SJ_NS1H_6fusion15FusionCallbacksIS1L_NS1R_17LinearCombinationISI_fSI_fLNS_15FloatRoundStyleE2EEES1N_S1Q_JEEENS4_5SM1004TMEM4LOAD26SM100_TMEM_LOAD_32dp32b64xENS4_13SM90_TMA_LOADES1E_NS4_39AutoVectorizingCopyWithAssumedAlignmentILi128EEENS4_14SM90_TMA_STOREES1E_S23_S23_EEEvvEEEEvNT_6ParamsE,@function
        .size           _ZN7cutlass13device_kernelINS_4gemm6kernel13GemmUniversalIN4cute5tupleIJiiiiEEENS1_10collective13CollectiveMmaINS1_35MainloopSm100TmaUmmaWarpSpecializedILi11ELi2ELi2ENS5_IJNS4_1CILi2EEENSA_ILi1EEESC_EEEEENS5_IJNSA_ILi256EEESF_NSA_ILi64EEEEEENS_12float_e4m3_tENS5_IJlSC_lEEESI_SJ_NS4_8TiledMMAINS4_8MMA_AtomIJNS4_10MMA_TraitsINS4_25SM100_MMA_F8F6F4_2x1SM_SSEJSI_SI_fSF_SF_NS4_17integral_constantINS4_4UMMA5MajorELSQ_0EEESR_NSO_INSP_7ScaleInELSS_0EEEST_EEEEEENS4_6LayoutINS5_IJSC_SC_SC_EEENS5_IJNSA_ILi0EEESY_SY_EEEEENS5_IJNS4_10UnderscoreES11_S11_EEEEENS4_18SM100_TMA_2SM_LOADENS4_14ComposedLayoutINS4_7SwizzleILi2ELi4ELi3EEENS4_18smem_ptr_flag_bitsILi8EEENSW_INS5_IJNSA_ILi8EEESG_EEENS5_IJSG_SC_EEEEEEEvNS4_8identityES14_S1E_vS1F_EENS_8epilogue10collective18CollectiveEpilogueINS1H_23Sm100TmaWarpSpecializedILi4ELi2ELi64ELb0ELb0EEEJNS5_IJNSA_ILi128EEESF_SG_EEENS5_IJNSW_IS1M_SC_EENSW_ISG_SC_EEEEESI_SJ_SI_SJ_NS1H_6fusion15FusionCallbacksIS1L_NS1R_17LinearCombinationISI_fSI_fLNS_15FloatRoundStyleE2EEES1N_S1Q_JEEENS4_5SM1004TMEM4LOAD26SM100_TMEM_LOAD_32dp32b64xENS4_13SM90_TMA_LOADES1E_NS4_39AutoVectorizingCopyWithAssumedAlignmentILi128EEENS4_14SM90_TMA_STOREES1E_S23_S23_EEEvvEEEEvNT_6ParamsE,(.L_x_210 - _ZN7cutlass13device_kernelINS_4gemm6kernel13GemmUniversalIN4cute5tupleIJiiiiEEENS1_10collective13CollectiveMmaINS1_35MainloopSm100TmaUmmaWarpSpecializedILi11ELi2ELi2ENS5_IJNS4_1CILi2EEENSA_ILi1EEESC_EEEEENS5_IJNSA_ILi256EEESF_NSA_ILi64EEEEEENS_12float_e4m3_tENS5_IJlSC_lEEESI_SJ_NS4_8TiledMMAINS4_8MMA_AtomIJNS4_10MMA_TraitsINS4_25SM100_MMA_F8F6F4_2x1SM_SSEJSI_SI_fSF_SF_NS4_17integral_constantINS4_4UMMA5MajorELSQ_0EEESR_NSO_INSP_7ScaleInELSS_0EEEST_EEEEEENS4_6LayoutINS5_IJSC_SC_SC_EEENS5_IJNSA_ILi0EEESY_SY_EEEEENS5_IJNS4_10UnderscoreES11_S11_EEEEENS4_18SM100_TMA_2SM_LOADENS4_14ComposedLayoutINS4_7SwizzleILi2ELi4ELi3EEENS4_18smem_ptr_flag_bitsILi8EEENSW_INS5_IJNSA_ILi8EEESG_EEENS5_IJSG_SC_EEEEEEEvNS4_8identityES14_S1E_vS1F_EENS_8epilogue10collective18CollectiveEpilogueINS1H_23Sm100TmaWarpSpecializedILi4ELi2ELi64ELb0ELb0EEEJNS5_IJNSA_ILi128EEESF_SG_EEENS5_IJNSW_IS1M_SC_EENSW_ISG_SC_EEEEESI_SJ_SI_SJ_NS1H_6fusion15FusionCallbacksIS1L_NS1R_17LinearCombinationISI_fSI_fLNS_15FloatRoundStyleE2EEES1N_S1Q_JEEENS4_5SM1004TMEM4LOAD26SM100_TMEM_LOAD_32dp32b64xENS4_13SM90_TMA_LOADES1E_NS4_39AutoVectorizingCopyWithAssumedAlignmentILi128EEENS4_14SM90_TMA_STOREES1E_S23_S23_EEEvvEEEEvNT_6ParamsE)
        .other          _ZN7cutlass13device_kernelINS_4gemm6kernel13GemmUniversalIN4cute5tupleIJiiiiEEENS1_10collective13CollectiveMmaINS1_35MainloopSm100TmaUmmaWarpSpecializedILi11ELi2ELi2ENS5_IJNS4_1CILi2EEENSA_ILi1EEESC_EEEEENS5_IJNSA_ILi256EEESF_NSA_ILi64EEEEEENS_12float_e4m3_tENS5_IJlSC_lEEESI_SJ_NS4_8TiledMMAINS4_8MMA_AtomIJNS4_10MMA_TraitsINS4_25SM100_MMA_F8F6F4_2x1SM_SSEJSI_SI_fSF_SF_NS4_17integral_constantINS4_4UMMA5MajorELSQ_0EEESR_NSO_INSP_7ScaleInELSS_0EEEST_EEEEEENS4_6LayoutINS5_IJSC_SC_SC_EEENS5_IJNSA_ILi0EEESY_SY_EEEEENS5_IJNS4_10UnderscoreES11_S11_EEEEENS4_18SM100_TMA_2SM_LOADENS4_14ComposedLayoutINS4_7SwizzleILi2ELi4ELi3EEENS4_18smem_ptr_flag_bitsILi8EEENSW_INS5_IJNSA_ILi8EEESG_EEENS5_IJSG_SC_EEEEEEEvNS4_8identityES14_S1E_vS1F_EENS_8epilogue10collective18CollectiveEpilogueINS1H_23Sm100TmaWarpSpecializedILi4ELi2ELi64ELb0ELb0EEEJNS5_IJNSA_ILi128EEESF_SG_EEENS5_IJNSW_IS1M_SC_EENSW_ISG_SC_EEEEESI_SJ_SI_SJ_NS1H_6fusion15FusionCallbacksIS1L_NS1R_17LinearCombinationISI_fSI_fLNS_15FloatRoundStyleE2EEES1N_S1Q_JEEENS4_5SM1004TMEM4LOAD26SM100_TMEM_LOAD_32dp32b64xENS4_13SM90_TMA_LOADES1E_NS4_39AutoVectorizingCopyWithAssumedAlignmentILi128EEENS4_14SM90_TMA_STOREES1E_S23_S23_EEEvvEEEEvNT_6ParamsE,@"STO_CUDA_ENTRY STV_DEFAULT"
_ZN7cutlass13device_kernelINS_4gemm6kernel13GemmUniversalIN4cute5tupleIJiiiiEEENS1_10collective13CollectiveMmaINS1_35MainloopSm100TmaUmmaWarpSpecializedILi11ELi2ELi2ENS5_IJNS4_1CILi2EEENSA_ILi1EEESC_EEEEENS5_IJNSA_ILi256EEESF_NSA_ILi64EEEEEENS_12float_e4m3_tENS5_IJlSC_lEEESI_SJ_NS4_8TiledMMAINS4_8MMA_AtomIJNS4_10MMA_TraitsINS4_25SM100_MMA_F8F6F4_2x1SM_SSEJSI_SI_fSF_SF_NS4_17integral_constantINS4_4UMMA5MajorELSQ_0EEESR_NSO_INSP_7ScaleInELSS_0EEEST_EEEEEENS4_6LayoutINS5_IJSC_SC_SC_EEENS5_IJNSA_ILi0EEESY_SY_EEEEENS5_IJNS4_10UnderscoreES11_S11_EEEEENS4_18SM100_TMA_2SM_LOADENS4_14ComposedLayoutINS4_7SwizzleILi2ELi4ELi3EEENS4_18smem_ptr_flag_bitsILi8EEENSW_INS5_IJNSA_ILi8EEESG_EEENS5_IJSG_SC_EEEEEEEvNS4_8identityES14_S1E_vS1F_EENS_8epilogue10collective18CollectiveEpilogueINS1H_23Sm100TmaWarpSpecializedILi4ELi2ELi64ELb0ELb0EEEJNS5_IJNSA_ILi128EEESF_SG_EEENS5_IJNSW_IS1M_SC_EENSW_ISG_SC_EEEEESI_SJ_SI_SJ_NS1H_6fusion15FusionCallbacksIS1L_NS1R_17LinearCombinationISI_fSI_fLNS_15FloatRoundStyleE2EEES1N_S1Q_JEEENS4_5SM1004TMEM4LOAD26SM100_TMEM_LOAD_32dp32b64xENS4_13SM90_TMA_LOADES1E_NS4_39AutoVectorizingCopyWithAssumedAlignmentILi128EEENS4_14SM90_TMA_STOREES1E_S23_S23_EEEvvEEEEvNT_6ParamsE:
[----:B------:R-:W1:Y:S01]  /*0000*/  LDC R1, c[0x0][0x37c] ;  /* 0x0000df00ff017b82 */ /* 0x000e620000000800 */
[----:B------:R-:W2:Y:S01]  /*0010*/  S2R R185, SR_TID.X ;  /* 0x0000000000b97919 */ /* 0x000ea20000002100 */
[----:B------:R-:W3:Y:S06]  /*0020*/  LDCU.64 UR6, c[0x0][0x890] ;  /* 0x00011200ff0677ac */ /* 0x000eec0008000a00 */
[----:B------:R-:W4:Y:S01]  /*0030*/  S2UR UR37, SR_CgaCtaId ;  /* 0x00000000002579c3 */ /* 0x000f220000008800 */
[----:B------:R-:W-:Y:S02]  /*0040*/  PRMT R171, RZ, 0x7610, R171 ;  /* 0x00007610ffab7816 */ /* 0x000fe400000000ab */
[----:B------:R-:W-:Y:S01]  /*0050*/  ELECT P1, URZ, PT ;  /* 0x0000000000ff782f */ /* 0x000fe20003820000 */
[----:B------:R-:W1:Y:S01]  /*0060*/  LDCU.64 UR46, c[0x0][0x358] ;  /* 0x00006b00ff2e77ac */ /* 0x000e620008000a00 */
[----:B---3--:R-:W-:-:S04]  /*0070*/  UISETP.NE.U32.AND UP0, UPT, UR6, URZ, UPT ;  /* 0x000000ff0600728c */ /* 0x008fc8000bf05070 */
[----:B------:R-:W-:Y:S02]  /*0080*/  UISETP.NE.AND.EX UP0, UPT, UR7, URZ, UPT, UP0 ;  /* 0x000000ff0700728c */ /* 0x000fe4000bf05300 */
[----:B----4-:R-:W-:Y:S02]  /*0090*/  ULOP3.LUT UR5, UR37, 0x1, URZ, 0xc0, !UPT ;  /* 0x0000000125057892 */ /* 0x010fe4000f8ec0ff */
[----:B------:R-:W-:Y:S01]  /*00a0*/  ULOP3.LUT UR4, UR37, 0x1, URZ, 0x3c, !UPT ;  /* 0x0000000125047892 */ /* 0x000fe2000f8e3cff */
[----:B--2---:R-:W-:-:S05]  /*00b0*/  SHF.R.U32.HI R173, RZ, 0x5, R185 ;  /* 0x00000005ffad7819 */ /* 0x004fca00000116b9 */
[----:B------:R-:W2:Y:S02]  /*00c0*/  SHFL.IDX PT, R0, R173, RZ, 0x1f ;  /* 0x00001fffad007589 */ /* 0x000ea400000e0000 */
[----:B--2---:R-:W-:Y:S01]  /*00d0*/  R2UR UR10, R0 ;  /* 0x00000000000a72ca */ /* 0x004fe200000e0000 */
[----:B-1----:R-:W-:-:S14]  /*00e0*/  BRA.U UP0, `(.L_x_0) ;  /* 0x00000001002c7547 */ /* 0x002fdc000b800000 */
[----:B------:R-:W1:Y:S02]  /*00f0*/  LDCU.64 UR8, c[0x0][0x888] ;  /* 0x00011100ff0877ac */ /* 0x000e640008000a00 */
[----:B-1----:R-:W-:-:S04]  /*0100*/  UISETP.NE.U32.AND UP0, UPT, UR8, URZ, UPT ;  /* 0x000000ff0800728c */ /* 0x002fc8000bf05070 */
[----:B------:R-:W-:-:S09]  /*0110*/  UISETP.NE.AND.EX UP0, UPT, UR9, URZ, UPT, UP0 ;  /* 0x000000ff0900728c */ /* 0x000fd2000bf05300 */
[----:B------:R-:W-:Y:S05]  /*0120*/  BRA.U !UP0, `(.L_x_1) ;  /* 0x0000000108107547 */ /* 0x000fea000b800000 */
[----:B------:R-:W1:Y:S02]  /*0130*/  LDC.64 R2, c[0x0][0x888] ;  /* 0x00022200ff027b82 */ /* 0x000e640000000a00 */
[----:B-1----:R1:W5:Y:S01]  /*0140*/  LDG.E R81, desc[UR46][R2.64] ;  /* 0x0000002e02517981 */ /* 0x002362000c1e1900 */
[----:B------:R-:W-:Y:S01]  /*0150*/  HFMA2 R171, -RZ, RZ, 0, 5.9604644775390625e-08 ;  /* 0x00000001ffab7431 */ /* 0x000fe200000001ff */
[----:B------:R-:W-:Y:S05]  /*0160*/  BRA `(.L_x_0) ;  /* 0x00000000000c7947 */ /* 0x000fea0003800000 */
.L_x_1:
[----:B------:R-:W1:Y:S01]  /*0170*/  LDCU UR8, c[0x0][0x880] ;  /* 0x00011000ff0877ac */ /* 0x000e620008000800 */
[----:B------:R-:W-:Y:S01]  /*0180*/  HFMA2 R171, -RZ, RZ, 0, 5.9604644775390625e-08 ;  /* 0x00000001ffab7431 */ /* 0x000fe200000001ff */
[----:B-1----:R-:W-:-:S07]  /*0190*/  MOV R81, UR8 ;  /* 0x0000000800517c02 */ /* 0x002fce0008000f00 */
.L_x_0:
[----:B------:R-:W2:Y:S02]  /*01a0*/  LDCU.64 UR8, c[0x0][0x8b0] ;  /* 0x00011600ff0877ac */ /* 0x000ea40008000a00 */
[----:B--2---:R-:W-:-:S04]  /*01b0*/  UISETP.NE.U32.AND UP0, UPT, UR8, URZ, UPT ;  /* 0x000000ff0800728c */ /* 0x004fc8000bf05070 */
[----:B------:R-:W-:-:S09]  /*01c0*/  UISETP.NE.AND.EX UP0, UPT, UR9, URZ, UPT, UP0 ;  /* 0x000000ff0900728c */ /* 0x000fd2000bf05300 */
[----:B------:R-:W-:Y:S05]  /*01d0*/  BRA.U UP0, `(.L_x_2) ;  /* 0x0000000100247547 */ /* 0x000fea000b800000 */
[----:B------:R-:W2:Y:S02]  /*01e0*/  LDCU.64 UR8, c[0x0][0x8a8] ;  /* 0x00011500ff0877ac */ /* 0x000ea40008000a00 */
[----:B--2---:R-:W-:-:S04]  /*01f0*/  UISETP.NE.U32.AND UP0, UPT, UR8, URZ, UPT ;  /* 0x000000ff0800728c */ /* 0x004fc8000bf05070 */
[----:B------:R-:W-:-:S09]  /*0200*/  UISETP.NE.AND.EX UP0, UPT, UR9, URZ, UPT, UP0 ;  /* 0x000000ff0900728c */ /* 0x000fd2000bf05300 */
[----:B------:R-:W-:Y:S05]  /*0210*/  BRA.U !UP0, `(.L_x_3) ;  /* 0x00000001080c7547 */ /* 0x000fea000b800000 */
[----:B------:R-:W2:Y:S02]  /*0220*/  LDC.64 R78, c[0x0][0x8a8] ;  /* 0x00022a00ff4e7b82 */ /* 0x000ea40000000a00 */
[----:B--2---:R2:W5:Y:S01]  /*0230*/  LDG.E R78, desc[UR46][R78.64] ;  /* 0x0000002e4e4e7981 */ /* 0x004562000c1e1900 */
[----:B------:R-:W-:Y:S05]  /*0240*/  BRA `(.L_x_2) ;  /* 0x0000000000087947 */ /* 0x000fea0003800000 */
.L_x_3:
[----:B------:R-:W2:Y:S02]  /*0250*/  LDCU UR8, c[0x0][0x8a0] ;  /* 0x00011400ff0877ac */ /* 0x000ea40008000800 */
[----:B--2---:R-:W-:Y:S02]  /*0260*/  MOV R78, UR8 ;  /* 0x00000008004e7c02 */ /* 0x004fe40008000f00 */
.L_x_2:
[----:B------:R-:W-:Y:S01]  /*0270*/  IMAD.U32 R0, RZ, RZ, UR10 ;  /* 0x0000000aff007e24 */ /* 0x000fe2000f8e00ff */
[----:B------:R-:W-:Y:S04]  /*0280*/  BSSY.RECONVERGENT B0, `(.L_x_4) ;  /* 0x000000c000007945 */ /* 0x000fe80003800200 */
[C---:B------:R-:W-:Y:S02]  /*0290*/  ISETP.NE.OR P2, PT, R0.reuse, 0x1, !P1 ;  /* 0x000000010000780c */ /* 0x040fe40004f45670 */
[----:B------:R-:W-:-:S11]  /*02a0*/  ISETP.NE.OR P0, PT, R0, 0x3, !P1 ;  /* 0x000000030000780c */ /* 0x000fd60004f05670 */
[----:B------:R-:W-:Y:S05]  /*02b0*/  @P2 BRA `(.L_x_5) ;  /* 0x0000000000202947 */ /* 0x000fea0003800000 */
[----:B------:R-:W3:Y:S02]  /*02c0*/  LDCU.64 UR8, c[0x0][0x348] ;  /* 0x00006900ff0877ac */ /* 0x000ee40008000a00 */
[----:B---3--:R-:W-:Y:S02]  /*02d0*/  UIADD3 UR12, UP1, UPT, UR8, 0x80, URZ ;  /* 0x00000080080c7890 */ /* 0x008fe4000ff3e0ff */
[----:B------:R-:W-:Y:S02]  /*02e0*/  UIADD3 UR8, UP0, UPT, UR8, 0x180, URZ ;  /* 0x0000018008087890 */ /* 0x000fe4000ff1e0ff */
[----:B------:R-:W-:Y:S02]  /*02f0*/  UIADD3.X UR13, UPT, UPT, URZ, UR9, URZ, UP1, !UPT ;  /* 0x00000009ff0d7290 */ /* 0x000fe40008ffe4ff */
[----:B------:R-:W-:-:S07]  /*0300*/  UIADD3.X UR9, UPT, UPT, URZ, UR9, URZ, UP0, !UPT ;  /* 0x00000009ff097290 */ /* 0x000fce00087fe4ff */
[----:B------:R3:W-:Y:S02]  /*0310*/  UTMACCTL.PF [UR12] ;  /* 0x000000000c0079b9 */ /* 0x0007e40008040000 */
[----:B------:R3:W-:Y:S02]  /*0320*/  UTMACCTL.PF [UR8] ;  /* 0x00000000080079b9 */ /* 0x0007e40008040000 */
[----:B---3--:R-:W-:Y:S01]  /*0330*/  NOP ;  /* 0x0000000000007918 */ /* 0x008fe20000000000 */
.L_x_5:
[----:B------:R-:W-:Y:S05]  /*0340*/  BSYNC.RECONVERGENT B0 ;  /* 0x0000000000007941 */ /* 0x000fea0003800200 */
.L_x_4:
[----:B------:R-:W-:Y:S04]  /*0350*/  BSSY.RECONVERGENT B0, `(.L_x_6) ;  /* 0x000000a000007945 */ /* 0x000fe80003800200 */
        /* <DEDUP_REMOVED lines=9> */
.L_x_7:
[----:B------:R-:W-:Y:S05]  /*03f0*/  BSYNC.RECONVERGENT B0 ;  /* 0x0000000000007941 */ /* 0x000fea0003800200 */
.L_x_6:
[----:B------:R-:W3:Y:S01]  /*0400*/  LDCU.64 UR8, c[0x0][0x888] ;  /* 0x00011100ff0877ac */ /* 0x000ee20008000a00 */
[----:B------:R-:W-:Y:S02]  /*0410*/  UISETP.EQ.U32.AND UP1, UPT, UR6, URZ, UPT ;  /* 0x000000ff0600728c */ /* 0x000fe4000bf22070 */
[----:B------:R-:W-:Y:S02]  /*0420*/  UPLOP3.LUT UP5, UPT, UPT, UPT, UPT, 0x80, 0x8 ;  /* 0x000000000008789c */ /* 0x000fe40003faf070 */
[----:B---3--:R-:W-:-:S04]  /*0430*/  UISETP.NE.U32.AND UP0, UPT, UR8, URZ, UPT ;  /* 0x000000ff0800728c */ /* 0x008fc8000bf05070 */
[----:B------:R-:W-:-:S04]  /*0440*/  UISETP.NE.AND.EX UP0, UPT, UR9, URZ, UPT, UP0 ;  /* 0x000000ff0900728c */ /* 0x000fc8000bf05300 */
[----:B------:R-:W-:-:S04]  /*0450*/  UISETP.EQ.OR.EX UP2, UPT, UR7, URZ, !UP0, UP1 ;  /* 0x000000ff0700728c */ /* 0x000fc8000c742710 */
[----:B------:R-:W-:-:S05]  /*0460*/  UP2UR UR50, UPR, URZ, 0x4 ;  /* 0x00000004ff327883 */ /* 0x000fca0008000000 */
[----:B------:R-:W-:Y:S07]  /*0470*/  BRA.U !UP2, `(.L_x_8) ;  /* 0x000000010a207547 */ /* 0x000fee000b800000 */
[----:B------:R-:W-:Y:S01]  /*0480*/  UISETP.NE.U32.AND UP2, UPT, UR6, URZ, UPT ;  /* 0x000000ff0600728c */ /* 0x000fe2000bf45070 */
[----:B-----5:R-:W-:Y:S01]  /*0490*/  FSETP.NEU.AND P0, PT, R81, RZ, PT ;  /* 0x000000ff5100720b */ /* 0x020fe20003f0d000 */
[----:B------:R-:W-:Y:S02]  /*04a0*/  USEL UR6, URZ, 0xffffffff, UP0 ;  /* 0xffffffffff067887 */ /* 0x000fe40008000000 */
[----:B------:R-:W-:-:S10]  /*04b0*/  UISETP.NE.AND.EX UP2, UPT, UR7, URZ, UPT, UP2 ;  /* 0x000000ff0700728c */ /* 0x000fd4000bf45320 */
[----:B------:R-:W-:Y:S01]  /*04c0*/  VOTEU.ANY UP1, P0 ;  /* 0x0000000000ff7886 */ /* 0x000fe20000020100 */
[----:B------:R-:W-:-:S04]  /*04d0*/  @!UP2 USEL UR6, URZ, 0xffffffff, UP1 ;  /* 0xffffffffff06a887 */ /* 0x000fc80008800000 */
[----:B------:R-:W-:-:S04]  /*04e0*/  ULOP3.LUT UR6, UR6, 0x1, URZ, 0xc0, !UPT ;  /* 0x0000000106067892 */ /* 0x000fc8000f8ec0ff */
[----:B------:R-:W-:-:S11]  /*04f0*/  UISETP.NE.U32.AND UP5, UPT, UR6, 0x1, UPT ;  /* 0x000000010600788c */ /* 0x000fd6000bfa5070 */
.L_x_8:
[----:B------:R-:W3:Y:S01]  /*0500*/  SHFL.IDX PT, R0, R173, RZ, 0x1f ;  /* 0x00001fffad007589 */ /* 0x000ee200000e0000 */
[----:B------:R-:W-:-:S04]  /*0510*/  UISETP.NE.AND UP1, UPT, UR10, 0x2, UPT ;  /* 0x000000020a00788c */ /* 0x000fc8000bf25270 */
[----:B------:R-:W-:Y:S02]  /*0520*/  UISETP.EQ.AND UP2, UPT, UR5, URZ, !UP1 ;  /* 0x000000ff0500728c */ /* 0x000fe4000cf42270 */
[----:B------:R-:W-:-:S04]  /*0530*/  USEL UR6, URZ, 0x1, UP1 ;  /* 0x00000001ff067887 */ /* 0x000fc80008800000 */
[----:B------:R-:W-:Y:S02]  /*0540*/  PLOP3.LUT P5, PT, P1, PT, UP2, 0x80, 0x8 ;  /* 0x000000000008781c */ /* 0x000fe40000faf028 */
[----:B---3--:R-:W-:-:S13]  /*0550*/  ISETP.NE.AND P0, PT, R0, RZ, PT ;  /* 0x000000ff0000720c */ /* 0x008fda0003f05270 */
[----:B------:R-:W-:Y:S05]  /*0560*/  @P0 BRA `(.L_x_9) ;  /* 0x0000000000880947 */ /* 0x000fea0003800000 */
[----:B------:R-:W-:Y:S01]  /*0570*/  ELECT P0, URZ, PT ;  /* 0x0000000000ff782f */ /* 0x000fe20003800000 */
[----:B------:R-:W-:-:S12]  /*0580*/  BSSY.RECONVERGENT B0, `(.L_x_9) ;  /* 0x0000020000007945 */ /* 0x000fd80003800200 */
[----:B------:R-:W-:Y:S05]  /*0590*/  @!P0 BRA `(.L_x_10) ;  /* 0x0000000000788947 */ /* 0x000fea0003800000 */
[----:B------:R-:W-:Y:S01]  /*05a0*/  UMOV UR8, 0x400 ;  /* 0x0000040000087882 */ /* 0x000fe20000000000 */
[----:B------:R-:W-:Y:S01]  /*05b0*/  UMOV UR7, 0x1 ;  /* 0x0000000100077882 */ /* 0x000fe20000000000 */
[----:B------:R-:W-:Y:S02]  /*05c0*/  ULEA UR8, UR37, UR8, 0x18 ;  /* 0x0000000825087291 */ /* 0x000fe4000f8ec0ff */
[----:B------:R-:W-:-:S04]  /*05d0*/  UIADD3 UR12, UPT, UPT, -UR7, 0x100000, URZ ;  /* 0x00100000070c7890 */ /* 0x000fc8000fffe1ff */
[----:B------:R-:W-:Y:S02]  /*05e0*/  USHF.L.U32 UR13, UR12, 0xb, URZ ;  /* 0x0000000b0c0d7899 */ /* 0x000fe400080006ff */
[----:B------:R-:W-:Y:S01]  /*05f0*/  USHF.L.U32 UR12, UR12, 0x1, URZ ;  /* 0x000000010c0c7899 */ /* 0x000fe200080006ff */
[----:B------:R-:W3:Y:S11]  /*0600*/  FENCE.VIEW.ASYNC.S ;  /* 0x00000000000073c6 */ /* 0x000ef60000000000 */
[----:B---3--:R3:W4:Y:S01]  /*0610*/  SYNCS.EXCH.64 URZ, [UR8], UR12 ;  /* 0x0000000c08ff75b2 */ /* 0x0087220008000100 */
[----:B------:R3:W1:Y:S01]  /*0620*/  SYNCS.EXCH.64 URZ, [UR8+0x58], UR12 ;  /* 0x0000580c08ff75b2 */ /* 0x0006620008000100 */
        /* <DEDUP_REMOVED lines=19> */
[----:B------:R3:W1:Y:S02]  /*0760*/  SYNCS.EXCH.64 URZ, [UR8+0xa8], UR12 ;  /* 0x0000a80c08ff75b2 */ /* 0x0006640008000100 */
[----:B---3--:R-:W-:Y:S01]  /*0770*/  NOP ;  /* 0x0000000000007918 */ /* 0x008fe20000000000 */
.L_x_10:
[----:B------:R-:W-:Y:S05]  /*0780*/  BSYNC.RECONVERGENT B0 ;  /* 0x0000000000007941 */ /* 0x000fea0003800200 */
.L_x_9:
[----:B------:R-:W3:Y:S01]  /*0790*/  SHFL.IDX PT, R0, R173, RZ, 0x1f ;  /* 0x00001fffad007589 */ /* 0x000ee200000e0000 */
[----:B------:R-:W-:Y:S01]  /*07a0*/  NOP ;  /* 0x0000000000007918 */ /* 0x000fe20000000000 */
[----:B---3--:R-:W-:-:S13]  /*07b0*/  ISETP.NE.AND P0, PT, R0, 0x1, PT ;  /* 0x000000010000780c */ /* 0x008fda0003f05270 */
[----:B------:R-:W-:Y:S05]  /*07c0*/  @P0 BRA `(.L_x_11) ;  /* 0x0000000000540947 */ /* 0x000fea0003800000 */
[----:B------:R-:W-:Y:S01]  /*07d0*/  UMOV UR9, 0x400 ;  /* 0x0000040000097882 */ /* 0x000fe20000000000 */
[----:B------:R-:W-:Y:S01]  /*07e0*/  UMOV UR8, 0x20 ;  /* 0x0000002000087882 */ /* 0x000fe20000000000 */
[----:B------:R-:W-:Y:S01]  /*07f0*/  UMOV UR7, 0x80 ;  /* 0x0000008000077882 */ /* 0x000fe20000000000 */
[----:B------:R-:W-:Y:S02]  /*0800*/  ULEA UR9, UR37, UR9, 0x18 ;  /* 0x0000000925097291 */ /* 0x000fe4000f8ec0ff */
[----:B------:R-:W-:-:S04]  /*0810*/  UIADD3 UR12, UPT, UPT, -UR8, 0x100000, URZ ;  /* 0x00100000080c7890 */ /* 0x000fc8000fffe1ff */
[----:B------:R-:W-:Y:S02]  /*0820*/  USHF.L.U32 UR13, UR12, 0xb, URZ ;  /* 0x0000000b0c0d7899 */ /* 0x000fe400080006ff */
[----:B------:R-:W-:Y:S02]  /*0830*/  USHF.L.U32 UR12, UR12, 0x1, URZ ;  /* 0x000000010c0c7899 */ /* 0x000fe400080006ff */
[----:B------:R-:W-:-:S04]  /*0840*/  UIADD3 UR14, UPT, UPT, -UR7, 0x100000, URZ ;  /* 0x00100000070e7890 */ /* 0x000fc8000fffe1ff */
[----:B------:R-:W-:Y:S02]  /*0850*/  USHF.L.U32 UR15, UR14, 0xb, URZ ;  /* 0x0000000b0e0f7899 */ /* 0x000fe400080006ff */
[----:B------:R-:W-:Y:S01]  /*0860*/  USHF.L.U32 UR14, UR14, 0x1, URZ ;  /* 0x000000010e0e7899 */ /* 0x000fe200080006ff */
[----:B------:R-:W-:Y:S01]  /*0870*/  ELECT P0, URZ, PT ;  /* 0x0000000000ff782f */ /* 0x000fe20003800000 */
[----:B------:R-:W3:Y:S02]  /*0880*/  FENCE.VIEW.ASYNC.S ;  /* 0x00000000000073c6 */ /* 0x000ee40000000000 */
[----:B---3--:R3:W1:Y:S08]  /*0890*/  SYNCS.EXCH.64 URZ, [UR9+0xb0], UR12 ;  /* 0x0000b00c09ff75b2 */ /* 0x0086700008000100 */
[----:B------:R3:W1:Y:S01]  /*08a0*/  SYNCS.EXCH.64 URZ, [UR9+0xd0], UR14 ;  /* 0x0000d00e09ff75b2 */ /* 0x0006620008000100 */
[----:B------:R3:W1:Y:S01]  /*08b0*/  SYNCS.EXCH.64 URZ, [UR9+0xb8], UR12 ;  /* 0x0000b80c09ff75b2 */ /* 0x0006620008000100 */
[----:B------:R3:W1:Y:S01]  /*08c0*/  SYNCS.EXCH.64 URZ, [UR9+0xd8], UR14 ;  /* 0x0000d80e09ff75b2 */ /* 0x0006620008000100 */
[----:B------:R3:W1:Y:S01]  /*08d0*/  SYNCS.EXCH.64 URZ, [UR9+0xc0], UR12 ;  /* 0x0000c00c09ff75b2 */ /* 0x0006620008000100 */
[----:B------:R3:W1:Y:S01]  /*08e0*/  SYNCS.EXCH.64 URZ, [UR9+0xe0], UR14 ;  /* 0x0000e00e09ff75b2 */ /* 0x0006620008000100 */
[----:B------:R3:W1:Y:S01]  /*08f0*/  SYNCS.EXCH.64 URZ, [UR9+0xc8], UR12 ;  /* 0x0000c80c09ff75b2 */ /* 0x0006620008000100 */
[----:B------:R3:W1:Y:S01]  /*0900*/  SYNCS.EXCH.64 URZ, [UR9+0xe8], UR14 ;  /* 0x0000e80e09ff75b2 */ /* 0x0006620008000100 */
[----:B------:R-:W-:Y:S01]  /*0910*/  NOP ;  /* 0x0000000000007918 */ /* 0x000fe20000000000 */
.L_x_11:
[----:B------:R-:W2:Y:S01]  /*0920*/  SHFL.IDX PT, R0, R173, RZ, 0x1f ;  /* 0x00001fffad007589 */ /* 0x000ea200000e0000 */
[----:B------:R-:W-:Y:S01]  /*0930*/  NOP ;  /* 0x0000000000007918 */ /* 0x000fe20000000000 */
[----:B--2---:R-:W-:-:S13]  /*0940*/  ISETP.NE.AND P0, PT, R0, 0x3, PT ;  /* 0x000000030000780c */ /* 0x004fda0003f05270 */
[----:B------:R-:W-:Y:S05]  /*0950*/  @P0 BRA `(.L_x_12) ;  /* 0x00000000002c0947 */ /* 0x000fea0003800000 */
[----:B------:R-:W-:Y:S01]  /*0960*/  UMOV UR8, 0x400 ;  /* 0x0000040000087882 */ /* 0x000fe20000000000 */
[----:B------:R-:W-:Y:S01]  /*0970*/  UMOV UR7, 0x20 ;  /* 0x0000002000077882 */ /* 0x000fe20000000000 */
[----:B------:R-:W-:Y:S02]  /*0980*/  ULEA UR8, UR37, UR8, 0x18 ;  /* 0x0000000825087291 */ /* 0x000fe4000f8ec0ff */
[----:B---3--:R-:W-:-:S04]  /*0990*/  UIADD3 UR12, UPT, UPT, -UR7, 0x100000, URZ ;  /* 0x00100000070c7890 */ /* 0x008fc8000fffe1ff */
[----:B------:R-:W-:Y:S02]  /*09a0*/  USHF.L.U32 UR13, UR12, 0xb, URZ ;  /* 0x0000000b0c0d7899 */ /* 0x000fe400080006ff */
[----:B------:R-:W-:Y:S01]  /*09b0*/  USHF.L.U32 UR12, UR12, 0x1, URZ ;  /* 0x000000010c0c7899 */ /* 0x000fe200080006ff */
[----:B------:R-:W-:Y:S01]  /*09c0*/  ELECT P0, URZ, PT ;  /* 0x0000000000ff782f */ /* 0x000fe20003800000 */
[----:B------:R-:W2:Y:S10]  /*09d0*/  FENCE.VIEW.ASYNC.S ;  /* 0x00000000000073c6 */ /* 0x000eb40000000000 */
[----:B--2---:R2:W3:Y:S01]  /*09e0*/  SYNCS.EXCH.64 URZ, [UR8+0xf0], UR12 ;  /* 0x0000f00c08ff75b2 */ /* 0x0044e20008000100 */
[----:B------:R2:W1:Y:S01]  /*09f0*/  SYNCS.EXCH.64 URZ, [UR8+0xf8], UR12 ;  /* 0x0000f80c08ff75b2 */ /* 0x0004620008000100 */
[----:B------:R-:W-:Y:S01]  /*0a00*/  NOP ;  /* 0x0000000000007918 */ /* 0x000fe20000000000 */
.L_x_12:
[----:B------:R-:W4:Y:S01]  /*0a10*/  SHFL.IDX PT, R0, R173, RZ, 0x1f ;  /* 0x00001fffad007589 */ /* 0x000f2200000e0000 */
[----:B------:R-:W-:Y:S01]  /*0a20*/  NOP ;  /* 0x0000000000007918 */ /* 0x000fe20000000000 */
[----:B----4-:R-:W-:-:S13]  /*0a30*/  ISETP.NE.AND P0, PT, R0, 0x4, PT ;  /* 0x000000040000780c */ /* 0x010fda0003f05270 */
[----:B------:R-:W-:Y:S05]  /*0a40*/  @P0 BRA `(.L_x_13) ;  /* 0x0000000000480947 */ /* 0x000fea0003800000 */
[----:B---3--:R-:W-:Y:S01]  /*0a50*/  UMOV UR9, 0x1e0 ;  /* 0x000001e000097882 */ /* 0x008fe20000000000 */
[----:B--2---:R-:W-:Y:S01]  /*0a60*/  UMOV UR8, 0x400 ;  /* 0x0000040000087882 */ /* 0x004fe20000000000 */
[----:B------:R-:W-:Y:S01]  /*0a70*/  USEL UR9, UR9, 0x1a0, UP5 ;  /* 0x000001a009097887 */ /* 0x000fe2000a800000 */
        /* <DEDUP_REMOVED lines=9> */
[----:B------:R-:W2:Y:S02]  /*0b10*/  FENCE.VIEW.ASYNC.S ;  /* 0x00000000000073c6 */ /* 0x000ea40000000000 */
[----:B--2---:R4:W2:Y:S08]  /*0b20*/  SYNCS.EXCH.64 URZ, [UR8+0x100], UR12 ;  /* 0x0001000c08ff75b2 */ /* 0x0048b00008000100 */
[----:B------:R4:W3:Y:S01]  /*0b30*/  SYNCS.EXCH.64 URZ, [UR8+0x110], UR14 ;  /* 0x0001100e08ff75b2 */ /* 0x0008e20008000100 */
[----:B------:R4:W1:Y:S01]  /*0b40*/  SYNCS.EXCH.64 URZ, [UR8+0x108], UR12 ;  /* 0x0001080c08ff75b2 */ /* 0x0008620008000100 */
[----:B------:R4:W1:Y:S02]  /*0b50*/  SYNCS.EXCH.64 URZ, [UR8+0x118], UR14 ;  /* 0x0001180e08ff75b2 */ /* 0x0008640008000100 */
[----:B----4-:R-:W-:Y:S01]  /*0b60*/  NOP ;  /* 0x0000000000007918 */ /* 0x010fe20000000000 */
.L_x_13:
[----:B------:R-:W4:Y:S01]  /*0b70*/  SHFL.IDX PT, R0, R173, RZ, 0x1f ;  /* 0x00001fffad007589 */ /* 0x000f2200000e0000 */
[----:B------:R-:W-:Y:S01]  /*0b80*/  NOP ;  /* 0x0000000000007918 */ /* 0x000fe20000000000 */
[----:B----4-:R-:W-:-:S13]  /*0b90*/  ISETP.NE.AND P0, PT, R0, 0x5, PT ;  /* 0x000000050000780c */ /* 0x010fda0003f05270 */
[----:B------:R-:W-:Y:S05]  /*0ba0*/  @P0 BRA `(.L_x_14) ;  /* 0x0000000000440947 */ /* 0x000fea0003800000 */
[----:B---3--:R-:W-:Y:S01]  /*0bb0*/  UMOV UR9, 0x400 ;  /* 0x0000040000097882 */ /* 0x008fe20000000000 */
[----:B--2---:R-:W-:Y:S01]  /*0bc0*/  UMOV UR8, 0x1 ;  /* 0x0000000100087882 */ /* 0x004fe20000000000 */
        /* <DEDUP_REMOVED lines=15> */
.L_x_14:
[----:B------:R-:W4:Y:S01]  /*0cc0*/  SHFL.IDX PT, R0, R173, RZ, 0x1f ;  /* 0x00001fffad007589 */ /* 0x000f2200000e0000 */
[----:B------:R-:W-:Y:S01]  /*0cd0*/  ISETP.NE.OR P1, PT, RZ, UR10, !P1 ;  /* 0x0000000aff007c0c */ /* 0x000fe2000cf25670 */
[----:B------:R-:W-:Y:S01]  /*0ce0*/  NOP ;  /* 0x0000000000007918 */ /* 0x000fe20000000000 */
[----:B----4-:R-:W-:-:S13]  /*0cf0*/  ISETP.NE.AND P0, PT, R0, 0x3, PT ;  /* 0x000000030000780c */ /* 0x010fda0003f05270 */
[----:B------:R-:W-:Y:S05]  /*0d00*/  @P0 BRA `(.L_x_15) ;  /* 0x0000000000340947 */ /* 0x000fea0003800000 */
[----:B--2---:R-:W-:Y:S01]  /*0d10*/  UMOV UR8, 0x400 ;  /* 0x0000040000087882 */ /* 0x004fe20000000000 */
[----:B------:R-:W-:Y:S01]  /*0d20*/  UMOV UR7, 0x20 ;  /* 0x0000002000077882 */ /* 0x000fe20000000000 */
[----:B------:R-:W-:Y:S02]  /*0d30*/  ULEA UR8, UR37, UR8, 0x18 ;  /* 0x0000000825087291 */ /* 0x000fe4000f8ec0ff */
[----:B---3--:R-:W-:-:S04]  /*0d40*/  UIADD3 UR12, UPT, UPT, -UR7, 0x100000, URZ ;  /* 0x00100000070c7890 */ /* 0x008fc8000fffe1ff */
[----:B------:R-:W-:Y:S02]  /*0d50*/  USHF.L.U32 UR13, UR12, 0xb, URZ ;  /* 0x0000000b0c0d7899 */ /* 0x000fe400080006ff */
[----:B------:R-:W-:Y:S01]  /*0d60*/  USHF.L.U32 UR12, UR12, 0x1, URZ ;  /* 0x000000010c0c7899 */ /* 0x000fe200080006ff */
[----:B------:R-:W-:Y:S01]  /*0d70*/  ELECT P0, URZ, PT ;  /* 0x0000000000ff782f */ /* 0x000fe20003800000 */
[----:B------:R-:W2:Y:S10]  /*0d80*/  FENCE.VIEW.ASYNC.S ;  /* 0x00000000000073c6 */ /* 0x000eb40000000000 */
[----:B--2---:R4:W2:Y:S01]  /*0d90*/  SYNCS.EXCH.64 URZ, [UR8+0x140], UR12 ;  /* 0x0001400c08ff75b2 */ /* 0x0048a20008000100 */
[----:B------:R4:W3:Y:S01]  /*0da0*/  SYNCS.EXCH.64 URZ, [UR8+0x150], UR12 ;  /* 0x0001500c08ff75b2 */ /* 0x0008e20008000100 */
[----:B------:R4:W1:Y:S01]  /*0db0*/  SYNCS.EXCH.64 URZ, [UR8+0x148], UR12 ;  /* 0x0001480c08ff75b2 */ /* 0x0008620008000100 */
[----:B------:R4:W1:Y:S02]  /*0dc0*/  SYNCS.EXCH.64 URZ, [UR8+0x158], UR12 ;  /* 0x0001580c08ff75b2 */ /* 0x0008640008000100 */
[----:B----4-:R-:W-:Y:S01]  /*0dd0*/  NOP ;  /* 0x0000000000007918 */ /* 0x010fe20000000000 */
.L_x_15:
[----:B------:R-:W-:Y:S01]  /*0de0*/  VOTEU.ALL UP1, P1 ;  /* 0x0000000000ff7886 */ /* 0x000fe20000820000 */
[----:B--2---:R-:W2:Y:S01]  /*0df0*/  LDCU UR8, c[0x0][0x36c] ;  /* 0x00006d80ff0877ac */ /* 0x004ea20008000800 */
[----:B------:R-:W-:Y:S01]  /*0e00*/  NOP ;  /* 0x0000000000007918 */ /* 0x000fe20000000000 */
[----:B------:R-:W-:Y:S01]  /*0e10*/  LOP3.LUT R10, R185, 0x1f, RZ, 0xc0, !PT ;  /* 0x0000001fb90a7812 */ /* 0x000fe200078ec0ff */
[----:B---3--:R-:W-:Y:S01]  /*0e20*/  UMOV UR12, 0x20 ;  /* 0x00000020000c7882 */ /* 0x008fe20000000000 */
[----:B------:R-:W-:Y:S01]  /*0e30*/  @!UP1 UMOV UR7, 0x400 ;  /* 0x0000040000079882 */ /* 0x000fe20000000000 */
[----:B------:R-:W-:-:S04]  /*0e40*/  @!UP1 UIADD3 UR12, UPT, UPT, -UR12, 0x100000, URZ ;  /* 0x001000000c0c9890 */ /* 0x000fc8000fffe1ff */
[----:B------:R-:W-:Y:S02]  /*0e50*/  @!UP1 USHF.L.U32 UR13, UR12, 0xb, URZ ;  /* 0x0000000b0c0d9899 */ /* 0x000fe400080006ff */
[----:B------:R-:W-:Y:S02]  /*0e60*/  @!UP1 USHF.L.U32 UR12, UR12, 0x1, URZ ;  /* 0x000000010c0c9899 */ /* 0x000fe400080006ff */
[----:B------:R-:W-:Y:S01]  /*0e70*/  @!UP1 ULEA UR7, UR37, UR7, 0x18 ;  /* 0x0000000725079291 */ /* 0x000fe2000f8ec0ff */
[----:B------:R-:W-:Y:S01]  /*0e80*/  VOTEU.ALL UP1, P1 ;  /* 0x0000000000ff7886 */ /* 0x000fe20000820000 */
[----:B------:R-:W-:Y:S01]  /*0e90*/  UISETP.NE.AND UP4, UPT, UR10, URZ, UPT ;  /* 0x000000ff0a00728c */ /* 0x000fe2000bf85270 */
[----:B------:R-:W3:Y:S09]  /*0ea0*/  FENCE.VIEW.ASYNC.S ;  /* 0x00000000000073c6 */ /* 0x000ef20000000000 */
[----:B---3--:R3:W4:Y:S01]  /*0eb0*/  @!UP1 SYNCS.EXCH.64 URZ, [UR7+0x160], UR12 ;  /* 0x0001600c07ff95b2 */ /* 0x0087220008000100 */
[----:B--2---:R-:W-:-:S09]  /*0ec0*/  UISETP.EQ.U32.AND UP1, UPT, UR8, 0x1, UPT ;  /* 0x000000010800788c */ /* 0x004fd2000bf22070 */
[----:B------:R-:W-:Y:S05]  /*0ed0*/  BRA.U !UP1, `(.L_x_16) ;  /* 0x0000000109087547 */ /* 0x000fea000b800000 */
[----:B-1--4-:R-:W-:Y:S01]  /*0ee0*/  UCGABAR_ARV ;  /* 0x00000000000079c7 */ /* 0x012fe20008000000 */
[----:B------:R-:W-:Y:S05]  /*0ef0*/  BRA `(.L_x_17) ;  /* 0x0000000000047947 */ /* 0x000fea0003800000 */
.L_x_16:
[----:B-1--4-:R-:W-:Y:S01]  /*0f00*/  NOP ;  /* 0x0000000000007918 */ /* 0x012fe20000000000 */
.L_x_17:
[----:B------:R-:W1:Y:S01]  /*0f10*/  S2R R20, SR_CTAID.Y ;  /* 0x0000000000147919 */ /* 0x000e620000002600 */
[----:B------:R-:W-:-:S05]  /*0f20*/  CS2R.32 R170, SR_CgaSize ;  /* 0x0000000000aa7805 */ /* 0x000fca0000008a00 */
[----:B------:R-:W-:-:S05]  /*0f30*/  IMAD R170, R170, -0xa0, RZ ;  /* 0xffffff60aaaa7824 */ /* 0x000fca00078e02ff */
[----:B---3--:R-:W-:-:S14]  /*0f40*/  R2UR UR7, R170 ;  /* 0x00000000aa0772ca */ /* 0x008fdc00000e0000 */
[----:B------:R-:W2:Y:S01]  /*0f50*/  LDCU UR7, c[0x0][UR7+0x2b4] ;  /* 0x00005680070777ac */ /* 0x000ea20008000800 */
[----:B------:R-:W-:-:S05]  /*0f60*/  CS2R.32 R0, SR_CgaSize ;  /* 0x0000000000007805 */ /* 0x000fca0000008a00 */
[----:B------:R-:W-:-:S06]  /*0f70*/  IMAD R0, R0, -0xa0, RZ ;  /* 0xffffff6000007824 */ /* 0x000fcc00078e02ff */
[----:B------:R-:W3:Y:S01]  /*0f80*/  LDC R0, c[0x0][R0+0x2a4] ;  /* 0x0000a90000007b82 */ /* 0x000ee20000000800 */
[----:B------:R-:W-:Y:S01]  /*0f90*/  PRMT R8, RZ, 0x7610, R8 ;  /* 0x00007610ff087816 */ /* 0x000fe20000000008 */
[----:B------:R-:W4:Y:S01]  /*0fa0*/  S2R R11, SR_CTAID.X ;  /* 0x00000000000b7919 */ /* 0x000f220000002500 */
[----:B------:R-:W-:-:S05]  /*0fb0*/  CS2R.32 R170, SR_CgaSize ;  /* 0x0000000000aa7805 */ /* 0x000fca0000008a00 */
[----:B------:R-:W-:-:S05]  /*0fc0*/  IMAD R170, R170, -0xa0, RZ ;  /* 0xffffff60aaaa7824 */ /* 0x000fca00078e02ff */
[----:B------:R-:W-:-:S14]  /*0fd0*/  R2UR UR8, R170 ;  /* 0x00000000aa0872ca */ /* 0x000fdc00000e0000 */
[----:B------:R-:W3:Y:S01]  /*0fe0*/  LDCU UR8, c[0x0][UR8+0x2b0] ;  /* 0x00005600080877ac */ /* 0x000ee20008000800 */
[----:B------:R-:W-:Y:S01]  /*0ff0*/  UISETP.NE.AND UP2, UPT, UR10, 0x2, UPT ;  /* 0x000000020a00788c */ /* 0x000fe2000bf45270 */
[----:B------:R-:W2:Y:S01]  /*1000*/  LDC R9, c[0x0][0xb24] ;  /* 0x0002c900ff097b82 */ /* 0x000ea20000000800 */
[----:B------:R-:W-:-:S05]  /*1010*/  CS2R.32 R2, SR_CgaSize ;  /* 0x0000000000027805 */ /* 0x000fca0000008a00 */
[----:B------:R-:W-:-:S06]  /*1020*/  IMAD R2, R2, -0xa0, RZ ;  /* 0xffffff6002027824 */ /* 0x000fcc00078e02ff */
[----:B------:R-:W3:Y:S08]  /*1030*/  LDC R2, c[0x0][R2+0x2a0] ;  /* 0x0000a80002027b82 */ /* 0x000ef00000000800 */
[----:B------:R-:W3:Y:S01]  /*1040*/  LDC R72, c[0x0][0xb24] ;  /* 0x0002c900ff487b82 */ /* 0x000ee20000000800 */
[----:B-1----:R-:W-:-:S07]  /*1050*/  I2FP.F32.U32 R3, R20 ;  /* 0x0000001400037245 */ /* 0x002fce0000201000 */
[----:B------:R-:W1:Y:S01]  /*1060*/  S2UR UR36, SR_CTAID.Z ;  /* 0x00000000002479c3 */ /* 0x000e620000002700 */
[----:B--2---:R-:W-:Y:S01]  /*1070*/  ISETP.GE.AND P0, PT, R9, 0x1, PT ;  /* 0x000000010900780c */ /* 0x004fe20003f06270 */
[----:B----4-:R-:W-:Y:S01]  /*1080*/  IMAD.MOV.U32 R21, RZ, RZ, R11 ;  /* 0x000000ffff157224 */ /* 0x010fe200078e000b */
[----:B------:R-:W-:Y:S01]  /*1090*/  I2FP.F32.U32 R4, R11 ;  /* 0x0000000b00047245 */ /* 0x000fe20000201000 */
[----:B------:R-:W-:Y:S01]  /*10a0*/  FMUL R3, R3, UR7 ;  /* 0x0000000703037c20 */ /* 0x000fe20008400000 */
[----:B------:R-:W2:Y:S03]  /*10b0*/  LDCU UR7, c[0x0][0xb30] ;  /* 0x00016600ff0777ac */ /* 0x000ea60008000800 */
[----:B---3--:R-:W-:Y:S01]  /*10c0*/  FMUL R4, R4, UR8 ;  /* 0x0000000804047c20 */ /* 0x008fe20008400000 */
[----:B------:R-:W3:Y:S08]  /*10d0*/  F2I.U32.TRUNC.NTZ R147, R3 ;  /* 0x0000000300937305 */ /* 0x000ef0000020f000 */
[----:B------:R-:W4:Y:S01]  /*10e0*/  F2I.U32.TRUNC.NTZ R170, R4 ;  /* 0x0000000400aa7305 */ /* 0x000f22000020f000 */
[----:B--2---:R-:W-:Y:S01]  /*10f0*/  UISETP.NE.AND UP3, UPT, UR7, 0x1, UPT ;  /* 0x000000010700788c */ /* 0x004fe2000bf65270 */
[----:B---3--:R-:W-:-:S05]  /*1100*/  IADD3 R147, PT, PT, -R147, RZ, RZ ;  /* 0x000000ff93937210 */ /* 0x008fca0007ffe1ff */
[----:B------:R-:W-:Y:S01]  /*1110*/  IMAD R147, R0, R147, R20 ;  /* 0x0000009300937224 */ /* 0x000fe200078e0214 */
[----:B------:R-:W-:Y:S01]  /*1120*/  PRMT R0, RZ, 0x7610, R0 ;  /* 0x00007610ff007816 */ /* 0x000fe20000000000 */
[----:B----4-:R-:W-:-:S04]  /*1130*/  IMAD.MOV R170, RZ, RZ, -R170 ;  /* 0x000000ffffaa7224 */ /* 0x010fc800078e0aaa */
[----:B------:R-:W-:Y:S01]  /*1140*/  IMAD R170, R2, R170, R11 ;  /* 0x000000aa02aa7224 */ /* 0x000fe200078e020b */
[----:B-1----:R-:W-:Y:S06]  /*1150*/  BRA.U UP4, `(.L_x_18) ;  /* 0x0000000104247547 */ /* 0x002fec000b800000 */
[----:B------:R-:W-:Y:S01]  /*1160*/  ISETP.NE.AND P1, PT, R147, RZ, PT ;  /* 0x000000ff9300720c */ /* 0x000fe20003f25270 */
[----:B------:R-:W-:Y:S01]  /*1170*/  IMAD.MOV.U32 R0, RZ, RZ, 0x3 ;  /* 0x00000003ff007424 */ /* 0x000fe200078e00ff */
[C---:B------:R-:W-:Y:S02]  /*1180*/  LOP3.LUT R3, R170.reuse, 0xfffffffe, RZ, 0xc0, !PT ;  /* 0xfffffffeaa037812 */ /* 0x040fe400078ec0ff */
[----:B------:R-:W-:Y:S02]  /*1190*/  ISETP.LT.U32.OR P1, PT, R170, 0x2, !P1 ;  /* 0x00000002aa00780c */ /* 0x000fe40004f21470 */
[----:B------:R-:W-:Y:S02]  /*11a0*/  SHF.L.U32 R0, R0, R3, RZ ;  /* 0x0000000300007219 */ /* 0x000fe400000006ff */
[----:B------:R-:W-:Y:S02]  /*11b0*/  SEL R5, RZ, 0x1, !P1 ;  /* 0x00000001ff057807 */ /* 0x000fe40004800000 */
[----:B------:R-:W-:-:S05]  /*11c0*/  SEL R2, RZ, 0x2, !P1 ;  /* 0x00000002ff027807 */ /* 0x000fca0004800000 */
[----:B------:R-:W-:-:S05]  /*11d0*/  IMAD.IADD R2, R5, 0x1, R2 ;  /* 0x0000000105027824 */ /* 0x000fca00078e0202 */
[----:B------:R-:W-:Y:S02]  /*11e0*/  PRMT R8, R2, 0x7610, R8 ;  /* 0x0000761002087816 */ /* 0x000fe40000000008 */
.L_x_18:
[----:B------:R-:W-:Y:S05]  /*11f0*/  @!P0 BRA `(.L_x_19) ;  /* 0x0000000000b88947 */ /* 0x000fea0003800000 */
[----:B------:R-:W1:Y:S01]  /*1200*/  LDC.64 R4, c[0x0][0xb18] ;  /* 0x0002c600ff047b82 */ /* 0x000e620000000a00 */
[----:B------:R-:W-:-:S07]  /*1210*/  ISETP.NE.AND P0, PT, R9, 0x1, PT ;  /* 0x000000010900780c */ /* 0x000fce0003f05270 */
[----:B------:R-:W2:Y:S08]  /*1220*/  LDC R14, c[0x0][0xb0c] ;  /* 0x0002c300ff0e7b82 */ /* 0x000eb00000000800 */
[----:B------:R-:W3:Y:S08]  /*1230*/  LDC R13, c[0x0][0x370] ;  /* 0x0000dc00ff0d7b82 */ /* 0x000ef00000000800 */
[----:B------:R-:W4:Y:S01]  /*1240*/  LDC R16, c[0x0][0x374] ;  /* 0x0000dd00ff107b82 */ /* 0x000f220000000800 */
[----:B-1----:R-:W-:-:S07]  /*1250*/  ISETP.NE.AND P1, PT, R4, 0x1, PT ;  /* 0x000000010400780c */ /* 0x002fce0003f25270 */
[----:B------:R-:W3:Y:S01]  /*1260*/  LDC.64 R6, c[0x0][0xb10] ;  /* 0x0002c400ff067b82 */ /* 0x000ee20000000a00 */
[----:B--2---:R-:W-:-:S07]  /*1270*/  ISETP.NE.AND P2, PT, R14, 0x1, PT ;  /* 0x000000010e00780c */ /* 0x004fce0003f45270 */
[----:B------:R-:W1:Y:S08]  /*1280*/  LDC R12, c[0x0][0xb20] ;  /* 0x0002c800ff0c7b82 */ /* 0x000e700000000800 */
[----:B------:R-:W2:Y:S01]  /*1290*/  LDC.64 R2, c[0x0][0xb28] ;  /* 0x0002ca00ff027b82 */ /* 0x000ea20000000a00 */
[----:B----4-:R-:W-:-:S04]  /*12a0*/  IMAD.HI.U32 R15, R16, R5, RZ ;  /* 0x00000005100f7227 */ /* 0x010fc800078e00ff */
[----:B------:R-:W-:-:S04]  /*12b0*/  IMAD.HI.U32 R5, R20, R5, RZ ;  /* 0x0000000514057227 */ /* 0x000fc800078e00ff */
[----:B---3--:R-:W-:-:S04]  /*12c0*/  IMAD.HI.U32 R18, R13, R6, RZ ;  /* 0x000000060d127227 */ /* 0x008fc800078e00ff */
[C---:B------:R-:W-:Y:S01]  /*12d0*/  IMAD.HI.U32 R22, R11.reuse, R6, RZ ;  /* 0x000000060b167227 */ /* 0x040fe200078e00ff */
[-C--:B------:R-:W-:Y:S02]  /*12e0*/  @P2 SHF.R.U32.HI R13, RZ, R7.reuse, R18 ;  /* 0x00000007ff0d2219 */ /* 0x080fe40000011612 */
[-C--:B-1----:R-:W-:Y:S02]  /*12f0*/  @P1 SHF.R.U32.HI R16, RZ, R12.reuse, R15 ;  /* 0x0000000cff101219 */ /* 0x082fe4000001160f */
[----:B------:R-:W-:Y:S02]  /*1300*/  SHF.R.U32.HI R5, RZ, R12, R5 ;  /* 0x0000000cff057219 */ /* 0x000fe40000011605 */
[----:B------:R-:W-:Y:S02]  /*1310*/  SHF.R.U32.HI R22, RZ, R7, R22 ;  /* 0x00000007ff167219 */ /* 0x000fe40000011616 */
[----:B------:R-:W-:Y:S01]  /*1320*/  SEL R5, R20, R5, !P1 ;  /* 0x0000000514057207 */ /* 0x000fe20004800000 */
[----:B--2---:R-:W-:Y:S01]  /*1330*/  IMAD.HI.U32 R18, R16, R2, RZ ;  /* 0x0000000210127227 */ /* 0x004fe200078e00ff */
[----:B------:R-:W-:-:S02]  /*1340*/  SEL R21, R11, R22, !P2 ;  /* 0x000000160b157207 */ /* 0x000fc40005000000 */
[----:B------:R-:W-:Y:S01]  /*1350*/  IADD3 R7, PT, PT, -R5, RZ, RZ ;  /* 0x000000ff05077210 */ /* 0x000fe20007ffe1ff */
[----:B------:R-:W-:Y:S01]  /*1360*/  IMAD.HI.U32 R6, R13, R2, RZ ;  /* 0x000000020d067227 */ /* 0x000fe200078e00ff */
[----:B------:R-:W-:-:S03]  /*1370*/  @P0 SHF.R.U32.HI R16, RZ, R3, R18 ;  /* 0x00000003ff100219 */ /* 0x000fc60000011612 */
[----:B------:R-:W-:Y:S01]  /*1380*/  IMAD R7, R4, R7, R20 ;  /* 0x0000000704077224 */ /* 0x000fe200078e0214 */
[----:B------:R-:W-:Y:S01]  /*1390*/  @P0 SHF.R.U32.HI R13, RZ, R3, R6 ;  /* 0x00000003ff0d0219 */ /* 0x000fe20000011606 */
[----:B------:R-:W-:-:S04]  /*13a0*/  IMAD R16, R16, R9, RZ ;  /* 0x0000000910107224 */ /* 0x000fc800078e02ff */
[----:B------:R-:W-:Y:S01]  /*13b0*/  IMAD R6, R13, R9, RZ ;  /* 0x000000090d067224 */ /* 0x000fe200078e02ff */
[----:B------:R-:W-:-:S04]  /*13c0*/  ISETP.GE.AND P1, PT, R5, R16, PT ;  /* 0x000000100500720c */ /* 0x000fc80003f26270 */
[----:B------:R-:W-:Y:S01]  /*13d0*/  ISETP.GE.OR P1, PT, R21, R6, P1 ;  /* 0x000000061500720c */ /* 0x000fe20000f26670 */
[----:B------:R-:W-:-:S05]  /*13e0*/  IMAD.HI.U32 R6, R5, R2, RZ ;  /* 0x0000000205067227 */ /* 0x000fca00078e00ff */
[----:B------:R-:W-:-:S04]  /*13f0*/  SHF.R.U32.HI R6, RZ, R3, R6 ;  /* 0x00000003ff067219 */ /* 0x000fc80000011606 */
[----:B------:R-:W-:-:S03]  /*1400*/  SEL R6, R5, R6, !P0 ;  /* 0x0000000605067207 */ /* 0x000fc60004000000 */
[----:B------:R-:W-:Y:S01]  /*1410*/  @!P1 IMAD.HI.U32 R12, R21, R2, RZ ;  /* 0x00000002150c9227 */ /* 0x000fe200078e00ff */
[----:B------:R-:W-:-:S04]  /*1420*/  IADD3 R2, PT, PT, -R6, RZ, RZ ;  /* 0x000000ff06027210 */ /* 0x000fc80007ffe1ff */
[----:B------:R-:W-:Y:S01]  /*1430*/  @!P1 SHF.R.U32.HI R12, RZ, R3, R12 ;  /* 0x00000003ff0c9219 */ /* 0x000fe2000001160c */
[----:B------:R-:W-:-:S03]  /*1440*/  IMAD R2, R9, R2, R5 ;  /* 0x0000000209027224 */ /* 0x000fc600078e0205 */
[----:B------:R-:W-:-:S05]  /*1450*/  @!P1 SEL R3, R21, R12, !P0 ;  /* 0x0000000c15039207 */ /* 0x000fca0004000000 */
[--C-:B------:R-:W-:Y:S02]  /*1460*/  @!P1 IMAD.IADD R6, R6, 0x1, -R3.reuse ;  /* 0x0000000106069824 */ /* 0x100fe400078e0a03 */
[----:B------:R-:W-:Y:S01]  /*1470*/  @!P1 IMAD R3, R2, R13, R3 ;  /* 0x0000000d02039224 */ /* 0x000fe200078e0203 */
[----:B------:R-:W-:Y:S01]  /*1480*/  IADD3 R2, PT, PT, -R21, RZ, RZ ;  /* 0x000000ff15027210 */ /* 0x000fe20007ffe1ff */
[----:B------:R-:W-:Y:S02]  /*1490*/  @!P1 IMAD R5, R6, R9, R21 ;  /* 0x0000000906059224 */ /* 0x000fe400078e0215 */
[----:B------:R-:W-:Y:S02]  /*14a0*/  @!P1 IMAD.MOV.U32 R21, RZ, RZ, R3 ;  /* 0x000000ffff159224 */ /* 0x000fe400078e0003 */
[----:B------:R-:W-:Y:S02]  /*14b0*/  IMAD R2, R14, R2, R11 ;  /* 0x000000020e027224 */ /* 0x000fe400078e020b */
[----:B------:R-:W-:-:S02]  /*14c0*/  IMAD R20, R5, R4, R7 ;  /* 0x0000000405147224 */ /* 0x000fc400078e0207 */
[----:B------:R-:W-:Y:S02]  /*14d0*/  IMAD R21, R21, R14, R2 ;  /* 0x0000000e15157224 */ /* 0x000fe400078e0202 */
.L_x_19:
[----:B------:R-:W-:Y:S05]  /*14e0*/  BRA.U UP3, `(.L_x_20) ;  /* 0x0000000103407547 */ /* 0x000fea000b800000 */
[----:B------:R-:W1:Y:S08]  /*14f0*/  LDC.64 R4, c[0x0][0xb10] ;  /* 0x0002c400ff047b82 */ /* 0x000e700000000a00 */
[----:B------:R-:W2:Y:S08]  /*1500*/  LDC.64 R2, c[0x0][0xb18] ;  /* 0x0002c600ff027b82 */ /* 0x000eb00000000a00 */
[----:B------:R-:W3:Y:S08]  /*1510*/  LDC R6, c[0x0][0xb20] ;  /* 0x0002c800ff067b82 */ /* 0x000ef00000000800 */
[----:B------:R-:W4:Y:S01]  /*1520*/  LDC R12, c[0x0][0xb0c] ;  /* 0x0002c300ff0c7b82 */ /* 0x000f220000000800 */
[----:B-1----:R-:W-:-:S05]  /*1530*/  IMAD.HI.U32 R4, R21, R4, RZ ;  /* 0x0000000415047227 */ /* 0x002fca00078e00ff */
[----:B------:R-:W-:Y:S01]  /*1540*/  SHF.R.U32.HI R4, RZ, R5, R4 ;  /* 0x00000005ff047219 */ /* 0x000fe20000011604 */
[----:B--2---:R-:W-:Y:S01]  /*1550*/  IMAD.HI.U32 R3, R20, R3, RZ ;  /* 0x0000000314037227 */ /* 0x004fe200078e00ff */
[----:B------:R-:W-:-:S04]  /*1560*/  ISETP.NE.AND P0, PT, R2, 0x1, PT ;  /* 0x000000010200780c */ /* 0x000fc80003f05270 */
[----:B---3--:R-:W-:-:S04]  /*1570*/  SHF.R.U32.HI R3, RZ, R6, R3 ;  /* 0x00000006ff037219 */ /* 0x008fc80000011603 */
[----:B------:R-:W-:Y:S02]  /*1580*/  SEL R3, R20, R3, !P0 ;  /* 0x0000000314037207 */ /* 0x000fe40004000000 */
[----:B----4-:R-:W-:-:S04]  /*1590*/  ISETP.NE.AND P1, PT, R12, 0x1, PT ;  /* 0x000000010c00780c */ /* 0x010fc80003f25270 */
[----:B------:R-:W-:-:S05]  /*15a0*/  SEL R6, R21, R4, !P1 ;  /* 0x0000000415067207 */ /* 0x000fca0004800000 */
[----:B------:R-:W-:Y:S02]  /*15b0*/  IMAD.IADD R4, R3, 0x1, -R6 ;  /* 0x0000000103047824 */ /* 0x000fe400078e0a06 */
[----:B------:R-:W-:Y:S02]  /*15c0*/  IMAD.IADD R3, R6, 0x1, -R3 ;  /* 0x0000000106037824 */ /* 0x000fe400078e0a03 */
[----:B------:R-:W-:Y:S02]  /*15d0*/  IMAD R21, R4, R12, R21 ;  /* 0x0000000c04157224 */ /* 0x000fe400078e0215 */
[----:B------:R-:W-:Y:S02]  /*15e0*/  IMAD R20, R3, R2, R20 ;  /* 0x0000000203147224 */ /* 0x000fe400078e0214 */
.L_x_20:
[----:B------:R-:W-:Y:S05]  /*15f0*/  BRA.U !UP1, `(.L_x_21) ;  /* 0x00000001090c7547 */ /* 0x000fea000b800000 */
[----:B------:R-:W-:Y:S01]  /*1600*/  UCGABAR_WAIT ;  /* 0x0000000000007dc7 */ /* 0x000fe20008000000 */
[----:B------:R-:W-:Y:S01]  /*1610*/  CCTL.IVALL ;  /* 0x00000000ff00798f */ /* 0x000fe20002000000 */
[----:B------:R-:W-:Y:S05]  /*1620*/  BRA `(.L_x_22) ;  /* 0x0000000000047947 */ /* 0x000fea0003800000 */
.L_x_21:
[----:B------:R-:W-:Y:S06]  /*1630*/  BAR.SYNC.DEFER_BLOCKING 0x0 ;  /* 0x0000000000007b1d */ /* 0x000fec0000010000 */
.L_x_22:
[----:B------:R-:W-:Y:S05]  /*1640*/  BRA.U UP2, `(.L_x_23) ;  /* 0x0000001502a07547 */ /* 0x000fea000b800000 */
[----:B------:R-:W1:Y:S01]  /*1650*/  LDCU UR4, c[0x0][0x38c] ;  /* 0x00007180ff0477ac */ /* 0x000e620008000800 */
[----:B------:R-:W2:Y:S01]  /*1660*/  LDC R9, c[0x0][0x370] ;  /* 0x0000dc00ff097b82 */ /* 0x000ea20000000800 */
[----:B------:R-:W-:Y:S01]  /*1670*/  IMAD.SHL.U32 R16, R11, 0x80, RZ ;  /* 0x000000800b107824 */ /* 0x000fe200078e00ff */
[----:B------:R-:W-:Y:S01]  /*1680*/  PLOP3.LUT P1, PT, PT, PT, UP5, 0x80, 0x8 ;  /* 0x000000000008781c */ /* 0x000fe20003f2f058 */
[----:B------:R-:W-:Y:S01]  /*1690*/  UISETP.NE.AND UP1, UPT, UR10, URZ, UPT ;  /* 0x000000ff0a00728c */ /* 0x000fe2000bf25270 */
[----:B------:R-:W-:Y:S01]  /*16a0*/  ISETP.NE.AND P4, PT, R10, RZ, P5 ;  /* 0x000000ff0a00720c */ /* 0x000fe20002f85270 */
[----:B------:R-:W-:Y:S01]  /*16b0*/  IMAD.MOV.U32 R15, RZ, RZ, 0x1 ;  /* 0x00000001ff0f7424 */ /* 0x000fe200078e00ff */
[----:B------:R-:W-:Y:S01]  /*16c0*/  PLOP3.LUT P1, PT, P1, PT, PT, 0x8, 0x80 ;  /* 0x000000000080781c */ /* 0x000fe20000f2e170 */
[----:B------:R-:W-:Y:S01]  /*16d0*/  IMAD.MOV.U32 R14, RZ, RZ, RZ ;  /* 0x000000ffff0e7224 */ /* 0x000fe200078e00ff */
[----:B------:R-:W3:Y:S01]  /*16e0*/  LDC R0, c[0x0][0x374] ;  /* 0x0000dd00ff007b82 */ /* 0x000ee20000000800 */
[----:B------:R-:W-:Y:S01]  /*16f0*/  CS2R R12, SRZ ;  /* 0x00000000000c7805 */ /* 0x000fe2000001ff00 */
[----:B------:R-:W-:Y:S01]  /*1700*/  IMAD.MOV.U32 R10, RZ, RZ, 0x1 ;  /* 0x00000001ff0a7424 */ /* 0x000fe200078e00ff */
[----:B------:R-:W-:Y:S01]  /*1710*/  LOP3.LUT R16, R16, 0x80, RZ, 0xc0, !PT ;  /* 0x0000008010107812 */ /* 0x000fe200078ec0ff */
[----:B------:R-:W4:Y:S01]  /*1720*/  LDCU.64 UR14, c[0x0][0x348] ;  /* 0x00006900ff0e77ac */ /* 0x000f220008000a00 */
[----:B------:R-:W-:-:S02]  /*1730*/  USEL UR22, UR6, 0x2, UP1 ;  /* 0x0000000206167887 */ /* 0x000fc40008800000 */
[----:B-1----:R-:W-:Y:S01]  /*1740*/  UIADD3 UR5, UPT, UPT, UR4, 0x3f, URZ ;  /* 0x0000003f04057890 */ /* 0x002fe2000fffe0ff */
[----:B------:R-:W-:-:S03]  /*1750*/  UMOV UR23, URZ ;  /* 0x000000ff00177c82 */ /* 0x000fc60008000000 */
[----:B------:R-:W-:-:S04]  /*1760*/  USHF.R.S32.HI UR7, URZ, 0x1f, UR5 ;  /* 0x0000001fff077899 */ /* 0x000fc80008011405 */
[----:B------:R-:W-:Y:S02]  /*1770*/  ULEA.HI UR7, UR7, UR5, URZ, 0x6 ;  /* 0x0000000507077291 */ /* 0x000fe4000f8f30ff */
[----:B------:R-:W-:Y:S02]  /*1780*/  UIADD3 UR5, UPT, UPT, UR4, -0x1, URZ ;  /* 0xffffffff04057890 */ /* 0x000fe4000fffe0ff */
[----:B------:R-:W-:Y:S02]  /*1790*/  USHF.R.S32.HI UR7, URZ, 0x6, UR7 ;  /* 0x00000006ff077899 */ /* 0x000fe40008011407 */
[----:B------:R-:W-:Y:S02]  /*17a0*/  UISETP.GE.U32.AND UP2, UPT, UR5, -0x7f, UPT ;  /* 0xffffff810500788c */ /* 0x000fe4000bf46070 */
[----:B------:R-:W-:Y:S02]  /*17b0*/  UISETP.LT.U32.AND UP0, UPT, UR7, 0xb, UPT ;  /* 0x0000000b0700788c */ /* 0x000fe4000bf01070 */
[----:B------:R-:W-:-:S02]  /*17c0*/  UIADD3 UR4, UPT, UPT, UR4, 0x7e, URZ ;  /* 0x0000007e04047890 */ /* 0x000fc4000fffe0ff */
[----:B------:R-:W-:-:S04]  /*17d0*/  USEL UR5, UR7, 0xb, UP0 ;  /* 0x0000000b07057887 */ /* 0x000fc80008000000 */
[----:B------:R-:W-:Y:S02]  /*17e0*/  UIADD3 UR21, UPT, UPT, UR5, -0x1, URZ ;  /* 0xffffffff05157890 */ /* 0x000fe4000fffe0ff */
[----:B------:R-:W-:Y:S02]  /*17f0*/  @UP2 UIADD3 UR21, UPT, UPT, UR5, URZ, URZ ;  /* 0x000000ff05152290 */ /* 0x000fe4000fffe0ff */
[----:B------:R-:W-:Y:S02]  /*1800*/  UIADD3 UR24, UPT, UPT, UR7, -UR5, URZ ;  /* 0x8000000507187290 */ /* 0x000fe4000fffe0ff */
[----:B------:R-:W-:Y:S02]  /*1810*/  UIADD3 UR13, UPT, UPT, UR21, 0x1, URZ ;  /* 0x00000001150d7890 */ /* 0x000fe4000fffe0ff */
[----:B--2-4-:R-:W-:-:S12]  /*1820*/  UIADD3 UR21, UPT, UPT, -UR21, URZ, URZ ;  /* 0x000000ff15157290 */ /* 0x014fd8000fffe1ff */
.L_x_43:
[----:B------:R-:W-:Y:S01]  /*1830*/  UISETP.NE.AND UP0, UPT, UR37, URZ, UPT ;  /* 0x000000ff2500728c */ /* 0x000fe2000bf05270 */
[----:B------:R-:W1:Y:S08]  /*1840*/  S2UR UR37, SR_CgaCtaId ;  /* 0x00000000002579c3 */ /* 0x000e700000008800 */
[----:B------:R-:W-:Y:S05]  /*1850*/  BRA.U UP0, `(.L_x_24) ;  /* 0x0000000100347547 */ /* 0x000fea000b800000 */
[----:B------:R-:W2:Y:S01]  /*1860*/  S2R R2, SR_CgaCtaId ;  /* 0x0000000000027919 */ /* 0x000ea20000008800 */
[----:B------:R-:W-:-:S04]  /*1870*/  MOV R3, 0x400 ;  /* 0x0000040000037802 */ /* 0x000fc80000000f00 */
[----:B--2---:R-:W-:Y:S02]  /*1880*/  LEA R3, R2, R3, 0x18 ;  /* 0x0000000302037211 */ /* 0x004fe400078ec0ff */
[----:B------:R-:W-:-:S03]  /*1890*/  SHF.L.U32 R2, R10, 0x1f, RZ ;  /* 0x0000001f0a027819 */ /* 0x000fc600000006ff */
[----:B------:R-:W-:-:S04]  /*18a0*/  IMAD R3, R12, 0x8, R3 ;  /* 0x000000080c037824 */ /* 0x000fc800078e0203 */
[----:B------:R-:W2:Y:S02]  /*18b0*/  SYNCS.PHASECHK.TRANS64.TRYWAIT P0, [R3+URZ+0x150], R2 ;  /* 0x00015002030075a7 */ /* 0x000ea400080011ff */
[----:B--2---:R-:W-:Y:S05]  /*18c0*/  @!P0 BRA `(.L_x_25) ;  /* 0x000000a000a48947 */ /* 0x004fea0003800000 */
.L_x_152:
[----:B------:R-:W-:Y:S01]  /*18d0*/  VIADD R12, R12, 0x1 ;  /* 0x000000010c0c7836 */ /* 0x000fe20000000000 */
[----:B------:R2:W-:Y:S04]  /*18e0*/  SYNCS.ARRIVE.TRANS64.A1T0 RZ, [R3+URZ+0x140], RZ ;  /* 0x000140ff03ff79a7 */ /* 0x0005e800081000ff */
[----:B------:R-:W-:-:S04]  /*18f0*/  ISETP.NE.AND P0, PT, R12, 0x2, PT ;  /* 0x000000020c00780c */ /* 0x000fc80003f05270 */
[----:B------:R-:W-:Y:S02]  /*1900*/  SEL R12, R12, RZ, P0 ;  /* 0x000000ff0c0c7207 */ /* 0x000fe40000000000 */
[----:B--2---:R-:W-:-:S04]  /*1910*/  SEL R3, RZ, 0x1, P0 ;  /* 0x00000001ff037807 */ /* 0x004fc80000000000 */
[----:B------:R-:W-:-:S07]  /*1920*/  LOP3.LUT R10, R10, R3, RZ, 0x3c, !PT ;  /* 0x000000030a0a7212 */ /* 0x000fce00078e3cff */
.L_x_24:
[----:B------:R-:W-:Y:S01]  /*1930*/  UMOV UR6, 0x400 ;  /* 0x0000040000067882 */ /* 0x000fe20000000000 */
[----:B------:R-:W-:Y:S01]  /*1940*/  LEA.HI R3, R21, R21, RZ, 0x1 ;  /* 0x0000001515037211 */ /* 0x000fe200078f08ff */
[----:B-1----:R-:W-:Y:S01]  /*1950*/  ULEA UR6, UR37, UR6, 0x18 ;  /* 0x0000000625067291 */ /* 0x002fe2000f8ec0ff */
[----:B------:R-:W-:Y:S01]  /*1960*/  SHF.L.U32 R2, R15, 0x1f, RZ ;  /* 0x0000001f0f027819 */ /* 0x000fe200000006ff */
[----:B------:R-:W-:Y:S01]  /*1970*/  UISETP.GE.U32.AND UP0, UPT, UR4, 0x7f, UPT ;  /* 0x0000007f0400788c */ /* 0x000fe2000bf06070 */
[C---:B------:R-:W-:Y:S01]  /*1980*/  R2UR UR9, R16.reuse ;  /* 0x00000000100972ca */ /* 0x040fe200000e0000 */
[----:B------:R-:W-:Y:S01]  /*1990*/  ULEA UR8, UR23, UR6, 0x3 ;  /* 0x0000000617087291 */ /* 0x000fe2000f8e18ff */
[----:B------:R-:W-:Y:S01]  /*19a0*/  IMAD.SHL.U32 R3, R3, 0x80, RZ ;  /* 0x0000008003037824 */ /* 0x000fe200078e00ff */
[----:B------:R-:W-:Y:S01]  /*19b0*/  R2UR UR11, R16 ;  /* 0x00000000100b72ca */ /* 0x000fe200000e0000 */
[----:B------:R-:W-:-:S03]  /*19c0*/  UMOV UR25, URZ ;  /* 0x000000ff00197c82 */ /* 0x000fc60008000000 */
[----:B------:R-:W-:-:S03]  /*19d0*/  R2UR UR35, R3 ;  /* 0x00000000032372ca */ /* 0x000fc600000e0000 */
[----:B------:R1:W2:Y:S01]  /*19e0*/  SYNCS.PHASECHK.TRANS64.TRYWAIT P0, [UR8+0x58], R2 ;  /* 0x00005802ff0075a7 */ /* 0x0002a20008001108 */
[----:B------:R-:W-:-:S09]  /*19f0*/  R2UR UR8, R20 ;  /* 0x00000000140872ca */ /* 0x000fd200000e0000 */
[----:B------:R-:W-:-:S04]  /*1a00*/  ULOP3.LUT UR35, UR9, 0xffffff00, UR35, 0xf8, !UPT ;  /* 0xffffff0009237892 */ /* 0x000fc8000f8ef823 */
[----:B------:R-:W-:Y:S01]  /*1a10*/  ULEA UR11, UR8, UR11, 0x8 ;  /* 0x0000000b080b7291 */ /* 0x000fe2000f8e40ff */
[----:B------:R-:W-:Y:S11]  /*1a20*/  BRA.U !UP0, `(.L_x_26) ;  /* 0x0000000108bc7547 */ /* 0x000ff6000b800000 */
[----:B------:R-:W-:Y:S01]  /*1a30*/  UMOV UR16, UR21 ;  /* 0x0000001500107c82 */ /* 0x000fe20008000000 */
[----:B------:R-:W-:Y:S01]  /*1a40*/  UMOV UR17, UR23 ;  /* 0x0000001700117c82 */ /* 0x000fe20008000000 */
[----:B------:R-:W-:-:S05]  /*1a50*/  UMOV UR34, URZ ;  /* 0x000000ff00227c82 */ /* 0x000fca0008000000 */
.L_x_32:
[----:B------:R-:W-:Y:S01]  /*1a60*/  ULEA UR33, UR17, UR6, 0x3 ;  /* 0x0000000611217291 */ /* 0x000fe2000f8e18ff */
[----:B------:R-:W-:Y:S01]  /*1a70*/  @P5 MOV R3, 0x8000 ;  /* 0x0000800000035802 */ /* 0x000fe20000000f00 */
[----:B-12-4-:R-:W-:Y:S10]  /*1a80*/  @P0 BRA `(.L_x_27) ;  /* 0x00000000000c0947 */ /* 0x016ff40003800000 */
[----:B------:R-:W-:-:S04]  /*1a90*/  SHF.L.U32 R5, R15, 0x1f, RZ ;  /* 0x0000001f0f057819 */ /* 0x000fc800000006ff */
[----:B------:R-:W2:Y:S02]  /*1aa0*/  SYNCS.PHASECHK.TRANS64.TRYWAIT P0, [UR33+0x58], R5 ;  /* 0x00005805ff0075a7 */ /* 0x000ea40008001121 */
[----:B--2---:R-:W-:Y:S05]  /*1ab0*/  @!P0 BRA `(.L_x_28) ;  /* 0x000000a0003c8947 */ /* 0x004fea0003800000 */
.L_x_27:
[----:B------:R2:W-:Y:S01]  /*1ac0*/  @P5 SYNCS.ARRIVE.TRANS64 RZ, [UR33], R3 ;  /* 0x00000003ffff59a7 */ /* 0x0005e20008000021 */
[----:B------:R-:W-:Y:S02]  /*1ad0*/  ULOP3.LUT UR8, UR22, 0x2, URZ, 0xfc, !UPT ;  /* 0x0000000216087892 */ /* 0x000fe4000f8efcff */
[----:B------:R-:W-:Y:S02]  /*1ae0*/  UIADD3 UR16, UPT, UPT, UR16, 0x1, URZ ;  /* 0x0000000110107890 */ /* 0x000fe4000fffe0ff */
[----:B------:R-:W-:Y:S02]  /*1af0*/  UISETP.NE.AND UP0, UPT, UR8, 0x2, UPT ;  /* 0x000000020800788c */ /* 0x000fe4000bf05270 */
[----:B------:R-:W-:-:S07]  /*1b00*/  UISETP.NE.AND UP2, UPT, UR16, 0x1, UPT ;  /* 0x000000011000788c */ /* 0x000fce000bf45270 */
[----:B------:R-:W-:Y:S05]  /*1b10*/  BRA.U UP0, `(.L_x_29) ;  /* 0x0000000100047547 */ /* 0x000fea000b800000 */
[----:B------:R-:W-:Y:S05]  /*1b20*/  BPT.TRAP 0x1 ;  /* 0x000000040000795c */ /* 0x000fea0000300000 */
.L_x_29:
[----:B------:R-:W-:Y:S04]  /*1b30*/  BSSY.RECONVERGENT B0, `(.L_x_30) ;  /* 0x0000003000007945 */ /* 0x000fe80003800200 */
[----:B------:R-:W-:Y:S05]  /*1b40*/  @!P4 BRA `(.L_x_31) ;  /* 0x000000000004c947 */ /* 0x000fea0003800000 */
[----:B------:R-:W-:Y:S05]  /*1b50*/  BPT.TRAP 0x1 ;  /* 0x000000040000795c */ /* 0x000fea0000300000 */
.L_x_31:
[----:B------:R-:W-:Y:S05]  /*1b60*/  BSYNC.RECONVERGENT B0 ;  /* 0x0000000000007941 */ /* 0x000fea0003800200 */
.L_x_30:
[----:B------:R-:W-:Y:S02]  /*1b70*/  UIADD3 UR23, UPT, UPT, UR17, 0x1, URZ ;  /* 0x0000000111177890 */ /* 0x000fe4000fffe0ff */
[----:B------:R-:W-:Y:S02]  /*1b80*/  UIADD3 UR28, UP1, UPT, UR14, 0x80, URZ ;  /* 0x000000800e1c7890 */ /* 0x000fe4000ff3e0ff */
[----:B------:R-:W-:Y:S02]  /*1b90*/  UISETP.NE.AND UP0, UPT, UR23, 0xb, UPT ;  /* 0x0000000b1700788c */ /* 0x000fe4000bf05270 */
[----:B------:R-:W-:Y:S02]  /*1ba0*/  ULOP3.LUT UR33, UR33, 0xfefffff8, URZ, 0xc0, !UPT ;  /* 0xfefffff821217892 */ /* 0x000fe4000f8ec0ff */
[----:B------:R-:W-:Y:S02]  /*1bb0*/  USEL UR9, URZ, 0x1, UP0 ;  /* 0x00000001ff097887 */ /* 0x000fe40008000000 */
[----:B------:R-:W-:-:S02]  /*1bc0*/  USEL UR23, UR23, URZ, UP0 ;  /* 0x000000ff17177287 */ /* 0x000fc40008000000 */
[----:B------:R-:W-:Y:S02]  /*1bd0*/  UIADD3 UR26, UP0, UPT, UR14, 0x180, URZ ;  /* 0x000001800e1a7890 */ /* 0x000fe4000ff1e0ff */
[----:B------:R-:W-:Y:S01]  /*1be0*/  ULEA UR8, UR23, UR6, 0x3 ;  /* 0x0000000617087291 */ /* 0x000fe2000f8e18ff */
[----:B------:R-:W-:Y:S01]  /*1bf0*/  LOP3.LUT R15, R15, UR9, RZ, 0x3c, !PT ;  /* 0x000000090f0f7c12 */ /* 0x000fe2000f8e3cff */
[----:B------:R-:W-:Y:S02]  /*1c00*/  UIADD3.X UR29, UPT, UPT, URZ, UR15, URZ, UP1, !UPT ;  /* 0x0000000fff1d7290 */ /* 0x000fe40008ffe4ff */
[----:B------:R-:W-:Y:S01]  /*1c10*/  UIADD3.X UR27, UPT, UPT, URZ, UR15, URZ, UP0, !UPT ;  /* 0x0000000fff1b7290 */ /* 0x000fe200087fe4ff */
[----:B-1----:R-:W-:Y:S01]  /*1c20*/  SHF.L.U32 R2, R15, 0x1f, RZ ;  /* 0x0000001f0f027819 */ /* 0x002fe200000006ff */
[----:B------:R-:W-:Y:S01]  /*1c30*/  UMOV UR18, 0x0 ;  /* 0x0000000000127882 */ /* 0x000fe20000000000 */
[----:B------:R-:W-:Y:S01]  /*1c40*/  UMOV UR19, 0x10000000 ;  /* 0x1000000000137882 */ /* 0x000fe20000000000 */
[----:B------:R-:W-:Y:S01]  /*1c50*/  UMOV UR10, UR34 ;  /* 0x00000022000a7c82 */ /* 0x000fe20008000000 */
[----:B------:R4:W1:Y:S01]  /*1c60*/  SYNCS.PHASECHK.TRANS64.TRYWAIT P0, [UR8+0x58], R2 ;  /* 0x00005802ff0075a7 */ /* 0x0008620008001108 */
[----:B------:R-:W-:Y:S01]  /*1c70*/  ULEA UR8, UR17, UR6, 0xd ;  /* 0x0000000611087291 */ /* 0x000fe2000f8e68ff */
[----:B------:R-:W-:Y:S01]  /*1c80*/  UMOV UR12, UR36 ;  /* 0x00000024000c7c82 */ /* 0x000fe20008000000 */
[----:B------:R-:W-:-:S02]  /*1c90*/  UMOV UR9, UR33 ;  /* 0x0000002100097c82 */ /* 0x000fc40008000000 */
[----:B------:R-:W-:Y:S02]  /*1ca0*/  UIADD3 UR32, UPT, UPT, UR8, 0xc400, URZ ;  /* 0x0000c40008207890 */ /* 0x000fe4000fffe0ff */
[----:B------:R-:W-:Y:S01]  /*1cb0*/  UIADD3 UR8, UPT, UPT, UR8, 0x22400, URZ ;  /* 0x0002240008087890 */ /* 0x000fe2000fffe0ff */
[----:B------:R-:W-:Y:S01]  /*1cc0*/  UMOV UR25, UR13 ;  /* 0x0000000d00197c82 */ /* 0x000fe20008000000 */
[----:B------:R-:W-:-:S05]  /*1cd0*/  UMOV UR17, UR23 ;  /* 0x0000001700117c82 */ /* 0x000fca0008000000 */
[----:B------:R2:W-:Y:S02]  /*1ce0*/  UTMALDG.3D.2CTA [UR32], [UR28], desc[UR18] ;  /* 0x000012201c0075b4 */ /* 0x0005e40008211000 */
[----:B------:R4:W-:Y:S01]  /*1cf0*/  UTMALDG.3D.2CTA [UR8], [UR26], desc[UR18] ;  /* 0x000012081a0075b4 */ /* 0x0009e20008211000 */
[----:B--2---:R-:W-:Y:S01]  /*1d00*/  UIADD3 UR34, UPT, UPT, UR34, 0x40, URZ ;  /* 0x0000004022227890 */ /* 0x004fe2000fffe0ff */
[----:B------:R-:W-:Y:S11]  /*1d10*/  BRA.U UP2, `(.L_x_32) ;  /* 0xfffffffd02507547 */ /* 0x000ff6000b83ffff */
.L_x_26:
[----:B----4-:R-:W-:Y:S01]  /*1d20*/  ULEA UR8, UR23, UR6, 0x3 ;  /* 0x0000000617087291 */ /* 0x010fe2000f8e18ff */
[----:B-1----:R-:W-:Y:S01]  /*1d30*/  SHF.L.U32 R2, R15, 0x1f, RZ ;  /* 0x0000001f0f027819 */ /* 0x002fe200000006ff */
[----:B------:R-:W-:Y:S01]  /*1d40*/  @!P1 SYNCS.ARRIVE.TRANS64.A1T0 RZ, [UR6+0xf8], RZ ;  /* 0x0000f8ffffff99a7 */ /* 0x000fe20008100006 */
[----:B------:R-:W-:-:S06]  /*1d50*/  UISETP.GT.AND UP0, UPT, UR7, UR5, UPT ;  /* 0x000000050700728c */ /* 0x000fcc000bf04270 */
[----:B--2---:R1:W2:Y:S03]  /*1d60*/  SYNCS.PHASECHK.TRANS64.TRYWAIT P0, [UR8+0x58], R2 ;  /* 0x00005802ff0075a7 */ /* 0x0042a60008001108 */
[----:B------:R-:W-:Y:S05]  /*1d70*/  BRA.U !UP0, `(.L_x_33) ;  /* 0x0000000108bc7547 */ /* 0x000fea000b800000 */
[----:B------:R-:W-:Y:S01]  /*1d80*/  UIADD3 UR26, UPT, UPT, UR24, UR25, URZ ;  /* 0x00000019181a7290 */ /* 0x000fe2000fffe0ff */
[----:B------:R-:W-:-:S11]  /*1d90*/  UMOV UR27, UR23 ;  /* 0x00000017001b7c82 */ /* 0x000fd60008000000 */
.L_x_39:
[----:B------:R-:W-:Y:S01]  /*1da0*/  ULEA UR17, UR27, UR6, 0x3 ;  /* 0x000000061b117291 */ /* 0x000fe2000f8e18ff */
[----:B--2---:R-:W-:Y:S01]  /*1db0*/  @P5 MOV R3, 0x8000 ;  /* 0x0000800000035802 */ /* 0x004fe20000000f00 */
[----:B-12---:R-:W-:Y:S10]  /*1dc0*/  @P0 BRA `(.L_x_34) ;  /* 0x00000000000c0947 */ /* 0x006ff40003800000 */
[----:B------:R-:W-:-:S04]  /*1dd0*/  SHF.L.U32 R5, R15, 0x1f, RZ ;  /* 0x0000001f0f057819 */ /* 0x000fc800000006ff */
[----:B------:R-:W2:Y:S02]  /*1de0*/  SYNCS.PHASECHK.TRANS64.TRYWAIT P0, [UR17+0x58], R5 ;  /* 0x00005805ff0075a7 */ /* 0x000ea40008001111 */
[----:B--2---:R-:W-:Y:S05]  /*1df0*/  @!P0 BRA `(.L_x_35) ;  /* 0x0000009c00848947 */ /* 0x004fea0003800000 */
.L_x_34:
[----:B------:R2:W-:Y:S01]  /*1e00*/  @P5 SYNCS.ARRIVE.TRANS64 RZ, [UR17], R3 ;  /* 0x00000003ffff59a7 */ /* 0x0005e20008000011 */
[----:B------:R-:W-:-:S04]  /*1e10*/  ULOP3.LUT UR8, UR22, 0x2, URZ, 0xfc, !UPT ;  /* 0x0000000216087892 */ /* 0x000fc8000f8efcff */
[----:B------:R-:W-:-:S09]  /*1e20*/  UISETP.NE.AND UP0, UPT, UR8, 0x2, UPT ;  /* 0x000000020800788c */ /* 0x000fd2000bf05270 */
[----:B------:R-:W-:Y:S05]  /*1e30*/  BRA.U UP0, `(.L_x_36) ;  /* 0x0000000100047547 */ /* 0x000fea000b800000 */
[----:B------:R-:W-:Y:S05]  /*1e40*/  BPT.TRAP 0x1 ;  /* 0x000000040000795c */ /* 0x000fea0000300000 */
.L_x_36:
[----:B------:R-:W-:Y:S04]  /*1e50*/  BSSY.RECONVERGENT B0, `(.L_x_37) ;  /* 0x0000003000007945 */ /* 0x000fe80003800200 */
[----:B------:R-:W-:Y:S05]  /*1e60*/  @!P4 BRA `(.L_x_38) ;  /* 0x000000000004c947 */ /* 0x000fea0003800000 */
[----:B------:R-:W-:Y:S05]  /*1e70*/  BPT.TRAP 0x1 ;  /* 0x000000040000795c */ /* 0x000fea0000300000 */
.L_x_38:
[----:B------:R-:W-:Y:S05]  /*1e80*/  BSYNC.RECONVERGENT B0 ;  /* 0x0000000000007941 */ /* 0x000fea0003800200 */
.L_x_37:
[----:B------:R-:W-:Y:S02]  /*1e90*/  UIADD3 UR23, UPT, UPT, UR27, 0x1, URZ ;  /* 0x000000011b177890 */ /* 0x000fe4000fffe0ff */
[----:B------:R-:W-:Y:S02]  /*1ea0*/  UIADD3 UR32, UP1, UPT, UR14, 0x80, URZ ;  /* 0x000000800e207890 */ /* 0x000fe4000ff3e0ff */
[----:B------:R-:W-:Y:S02]  /*1eb0*/  UISETP.NE.AND UP0, UPT, UR23, 0xb, UPT ;  /* 0x0000000b1700788c */ /* 0x000fe4000bf05270 */
[----:B------:R-:W-:Y:S02]  /*1ec0*/  USHF.L.U32 UR18, UR25, 0x6, URZ ;  /* 0x0000000619127899 */ /* 0x000fe400080006ff */
[----:B------:R-:W-:Y:S02]  /*1ed0*/  USEL UR9, URZ, 0x1, UP0 ;  /* 0x00000001ff097887 */ /* 0x000fe40008000000 */
[----:B------:R-:W-:-:S02]  /*1ee0*/  USEL UR23, UR23, URZ, UP0 ;  /* 0x000000ff17177287 */ /* 0x000fc40008000000 */
[----:B------:R-:W-:Y:S02]  /*1ef0*/  UIADD3 UR30, UP0, UPT, UR14, 0x180, URZ ;  /* 0x000001800e1e7890 */ /* 0x000fe4000ff1e0ff */
[----:B------:R-:W-:Y:S01]  /*1f00*/  ULEA UR8, UR23, UR6, 0x3 ;  /* 0x0000000617087291 */ /* 0x000fe2000f8e18ff */
[----:B------:R-:W-:Y:S01]  /*1f10*/  LOP3.LUT R15, R15, UR9, RZ, 0x3c, !PT ;  /* 0x000000090f0f7c12 */ /* 0x000fe2000f8e3cff */
[----:B------:R-:W-:Y:S02]  /*1f20*/  ULOP3.LUT UR17, UR17, 0xfefffff8, URZ, 0xc0, !UPT ;  /* 0xfefffff811117892 */ /* 0x000fe4000f8ec0ff */
[----:B------:R-:W-:Y:S01]  /*1f30*/  UIADD3.X UR33, UPT, UPT, URZ, UR15, URZ, UP1, !UPT ;  /* 0x0000000fff217290 */ /* 0x000fe20008ffe4ff */
[----:B-1----:R-:W-:Y:S01]  /*1f40*/  SHF.L.U32 R2, R15, 0x1f, RZ ;  /* 0x0000001f0f027819 */ /* 0x002fe200000006ff */
[----:B------:R-:W-:Y:S01]  /*1f50*/  UIADD3.X UR31, UPT, UPT, URZ, UR15, URZ, UP0, !UPT ;  /* 0x0000000fff1f7290 */ /* 0x000fe200087fe4ff */
[----:B------:R-:W-:Y:S02]  /*1f60*/  UMOV UR28, 0x0 ;  /* 0x00000000001c7882 */ /* 0x000fe40000000000 */
[----:B------:R4:W1:Y:S01]  /*1f70*/  SYNCS.PHASECHK.TRANS64.TRYWAIT P0, [UR8+0x58], R2 ;  /* 0x00005802ff0075a7 */ /* 0x0008620008001108 */
[----:B------:R-:W-:Y:S01]  /*1f80*/  ULEA UR8, UR27, UR6, 0xd ;  /* 0x000000061b087291 */ /* 0x000fe2000f8e68ff */
[----:B------:R-:W-:Y:S01]  /*1f90*/  UMOV UR29, 0x10000000 ;  /* 0x10000000001d7882 */ /* 0x000fe20000000000 */
[----:B------:R-:W-:-:S02]  /*1fa0*/  UMOV UR19, UR35 ;  /* 0x0000002300137c82 */ /* 0x000fc40008000000 */
[----:B------:R-:W-:Y:S02]  /*1fb0*/  UIADD3 UR16, UPT, UPT, UR8, 0xc400, URZ ;  /* 0x0000c40008107890 */ /* 0x000fe4000fffe0ff */
[----:B------:R-:W-:Y:S01]  /*1fc0*/  UIADD3 UR8, UPT, UPT, UR8, 0x22400, URZ ;  /* 0x0002240008087890 */ /* 0x000fe2000fffe0ff */
[----:B------:R-:W-:Y:S01]  /*1fd0*/  UMOV UR20, UR36 ;  /* 0x0000002400147c82 */ /* 0x000fe20008000000 */
[----:B------:R-:W-:Y:S01]  /*1fe0*/  UMOV UR12, UR36 ;  /* 0x00000024000c7c82 */ /* 0x000fe20008000000 */
[----:B------:R-:W-:Y:S01]  /*1ff0*/  UMOV UR9, UR17 ;  /* 0x0000001100097c82 */ /* 0x000fe20008000000 */
[----:B------:R-:W-:Y:S01]  /*2000*/  UMOV UR10, UR18 ;  /* 0x00000012000a7c82 */ /* 0x000fe20008000000 */
[----:B------:R-:W-:Y:S02]  /*2010*/  UIADD3 UR25, UPT, UPT, UR25, 0x1, URZ ;  /* 0x0000000119197890 */ /* 0x000fe4000fffe0ff */
[----:B------:R4:W-:Y:S01]  /*2020*/  UTMALDG.3D.2CTA [UR16], [UR32], desc[UR28] ;  /* 0x00001c10200075b4 */ /* 0x0009e20008211000 */
[----:B------:R-:W-:Y:S01]  /*2030*/  UMOV UR27, UR23 ;  /* 0x00000017001b7c82 */ /* 0x000fe20008000000 */
[----:B------:R-:W-:Y:S01]  /*2040*/  UISETP.NE.AND UP0, UPT, UR25, UR26, UPT ;  /* 0x0000001a1900728c */ /* 0x000fe2000bf05270 */
[----:B------:R4:W-:Y:S08]  /*2050*/  UTMALDG.3D.2CTA [UR8], [UR30], desc[UR28] ;  /* 0x00001c081e0075b4 */ /* 0x0009f00008211000 */
[----:B----4-:R-:W-:Y:S05]  /*2060*/  BRA.U UP0, `(.L_x_39) ;  /* 0xfffffffd004c7547 */ /* 0x010fea000b83ffff */
.L_x_33:
[C---:B-1----:R-:W-:Y:S01]  /*2070*/  LEA R2, R14.reuse, UR6, 0x3 ;  /* 0x000000060e027c11 */ /* 0x042fe2000f8e18ff */
[----:B------:R-:W-:Y:S01]  /*2080*/  NOP ;  /* 0x0000000000007918 */ /* 0x000fe20000000000 */
[----:B--2---:R-:W-:Y:S02]  /*2090*/  SHF.L.U32 R3, R13, 0x1f, RZ ;  /* 0x0000001f0d037819 */ /* 0x004fe400000006ff */
[----:B------:R-:W-:Y:S02]  /*20a0*/  LEA R4, R14, UR6, 0x4 ;  /* 0x000000060e047c11 */ /* 0x000fe4000f8e20ff */
[----:B------:R-:W1:Y:S02]  /*20b0*/  SYNCS.PHASECHK.TRANS64.TRYWAIT P0, [R2+URZ+0x100], R3 ;  /* 0x00010003020075a7 */ /* 0x000e6400080011ff */
[----:B-1----:R-:W-:Y:S05]  /*20c0*/  @!P0 BRA `(.L_x_40) ;  /* 0x0000009800e88947 */ /* 0x002fea0003800000 */
.L_x_155:
[----:B------:R-:W2:Y:S01]  /*20d0*/  LDS.128 R4, [R4+0x170] ;  /* 0x0001700004047984 */ /* 0x000ea20000000c00 */
[----:B------:R-:W-:Y:S01]  /*20e0*/  ISETP.GE.AND P0, PT, R72, 0x1, PT ;  /* 0x000000014800780c */ /* 0x000fe20003f06270 */
[----:B-1----:R-:W-:Y:S01]  /*20f0*/  VIADD R2, R2, 0x110 ;  /* 0x0000011002027836 */ /* 0x002fe20000000000 */
[----:B------:R-:W-:Y:S01]  /*2100*/  @!PT LDS RZ, [RZ] ;  /* 0x00000000fffff984 */ /* 0x000fe20000000800 */
[----:B------:R-:W-:Y:S01]  /*2110*/  @!PT LDS RZ, [RZ] ;  /* 0x00000000fffff984 */ /* 0x000fe20000000800 */
[----:B------:R-:W-:Y:S01]  /*2120*/  @!PT LDS RZ, [RZ] ;  /* 0x00000000fffff984 */ /* 0x000fe20000000800 */
[----:B------:R-:W-:Y:S01]  /*2130*/  @!PT LDS RZ, [RZ] ;  /* 0x00000000fffff984 */ /* 0x000fe20000000800 */
[----:B------:R1:W-:Y:S06]  /*2140*/  MEMBAR.ALL.CTA ;  /* 0x0000000000007992 */ /* 0x0003ec0000008000 */
[----:B-1----:R-:W1:Y:S01]  /*2150*/  FENCE.VIEW.ASYNC.S ;  /* 0x00000000000073c6 */ /* 0x002e620000000000 */
[----:B------:R-:W-:-:S04]  /*2160*/  PRMT R2, RZ, 0x654, R2 ;  /* 0x00000654ff027816 */ /* 0x000fc80000000002 */
[----:B-1----:R1:W-:Y:S01]  /*2170*/  SYNCS.ARRIVE.TRANS64.RED.A1T0 RZ, [R2+URZ], RZ ;  /* 0x000000ff02ff79a7 */ /* 0x0023e200081004ff */
[----:B--2---:R-:W-:-:S13]  /*2180*/  LOP3.LUT P2, RZ, R6, 0x1, RZ, 0xc0, !PT ;  /* 0x0000000106ff7812 */ /* 0x004fda000784c0ff */
[----:B------:R-:W-:Y:S01]  /*2190*/  @P2 SHF.R.U32.HI R3, RZ, 0x10, R5 ;  /* 0x00000010ff032819 */ /* 0x000fe20000011605 */
[----:B------:R-:W-:Y:S01]  /*21a0*/  VOTEU.ANY UP0, P2 ;  /* 0x0000000000ff7886 */ /* 0x000fe20001000100 */
[----:B------:R-:W-:Y:S02]  /*21b0*/  @P2 MOV R11, R4 ;  /* 0x00000004000b2202 */ /* 0x000fe40000000f00 */
[----:B------:R-:W-:Y:S02]  /*21c0*/  @P2 R2UR.BROADCAST UR8, R3 ;  /* 0x00000000030822ca */ /* 0x000fe400008e0000 */
[----:B------:R-:W-:-:S11]  /*21d0*/  @P2 LOP3.LUT R8, R5, 0xffff, RZ, 0xc0, !PT ;  /* 0x0000ffff05082812 */ /* 0x000fd600078ec0ff */
[----:B------:R-:W-:Y:S01]  /*21e0*/  @UP0 UMOV UR36, UR8 ;  /* 0x0000000800240c82 */ /* 0x000fe20008000000 */
[----:B-1----:R-:W-:Y:S05]  /*21f0*/  @!P0 BRA `(.L_x_41) ;  /* 0x0000000000b88947 */ /* 0x002fea0003800000 */
[----:B------:R-:W3:Y:S01]  /*2200*/  LDC.64 R4, c[0x0][0xb18] ;  /* 0x0002c600ff047b82 */ /* 0x000ee20000000a00 */
[----:B------:R-:W-:-:S07]  /*2210*/  ISETP.NE.AND P3, PT, R72, 0x1, PT ;  /* 0x000000014800780c */ /* 0x000fce0003f65270 */
[----:B------:R-:W1:Y:S08]  /*2220*/  LDC.64 R6, c[0x0][0xb10] ;  /* 0x0002c400ff067b82 */ /* 0x000e700000000a00 */
[----:B------:R-:W2:Y:S08]  /*2230*/  LDC R17, c[0x0][0xb20] ;  /* 0x0002c800ff117b82 */ /* 0x000eb00000000800 */
[----:B------:R-:W4:Y:S01]  /*2240*/  LDC R18, c[0x0][0xb0c] ;  /* 0x0002c300ff127b82 */ /* 0x000f220000000800 */
[----:B---3--:R-:W-:Y:S01]  /*2250*/  IMAD.HI.U32 R22, R0, R5, RZ ;  /* 0x0000000500167227 */ /* 0x008fe200078e00ff */
[----:B------:R-:W-:-:S06]  /*2260*/  ISETP.NE.AND P0, PT, R4, 0x1, PT ;  /* 0x000000010400780c */ /* 0x000fcc0003f05270 */
[----:B------:R-:W3:Y:S01]  /*2270*/  LDC.64 R2, c[0x0][0xb28] ;  /* 0x0002ca00ff027b82 */ /* 0x000ee20000000a00 */
[----:B-1----:R-:W-:-:S04]  /*2280*/  IMAD.HI.U32 R20, R9, R6, RZ ;  /* 0x0000000609147227 */ /* 0x002fc800078e00ff */
[----:B------:R-:W-:Y:S01]  /*2290*/  IMAD.HI.U32 R24, R11, R6, RZ ;  /* 0x000000060b187227 */ /* 0x000fe200078e00ff */
[----:B------:R-:W-:Y:S02]  /*22a0*/  SHF.R.U32.HI R20, RZ, R7, R20 ;  /* 0x00000007ff147219 */ /* 0x000fe40000011614 */
[----:B--2---:R-:W-:Y:S01]  /*22b0*/  SHF.R.U32.HI R19, RZ, R17, R22 ;  /* 0x00000011ff137219 */ /* 0x004fe20000011616 */
[----:B------:R-:W-:Y:S01]  /*22c0*/  IMAD.HI.U32 R22, R8, R5, RZ ;  /* 0x0000000508167227 */ /* 0x000fe200078e00ff */
[----:B------:R-:W-:Y:S02]  /*22d0*/  SHF.R.U32.HI R24, RZ, R7, R24 ;  /* 0x00000007ff187219 */ /* 0x000fe40000011618 */
[----:B------:R-:W-:Y:S02]  /*22e0*/  SEL R19, R0, R19, !P0 ;  /* 0x0000001300137207 */ /* 0x000fe40004000000 */
[----:B------:R-:W-:Y:S02]  /*22f0*/  SHF.R.U32.HI R17, RZ, R17, R22 ;  /* 0x00000011ff117219 */ /* 0x000fe40000011616 */
[----:B----4-:R-:W-:-:S02]  /*2300*/  ISETP.NE.AND P1, PT, R18, 0x1, PT ;  /* 0x000000011200780c */ /* 0x010fc40003f25270 */
[----:B------:R-:W-:Y:S02]  /*2310*/  SEL R17, R8, R17, !P0 ;  /* 0x0000001108117207 */ /* 0x000fe40004000000 */
[----:B------:R-:W-:Y:S02]  /*2320*/  SEL R21, R9, R20, !P1 ;  /* 0x0000001409157207 */ /* 0x000fe40004800000 */
[----:B------:R-:W-:Y:S01]  /*2330*/  SEL R5, R11, R24, !P1 ;  /* 0x000000180b057207 */ /* 0x000fe20004800000 */
[----:B---3--:R-:W-:Y:S01]  /*2340*/  IMAD.HI.U32 R20, R19, R2, RZ ;  /* 0x0000000213147227 */ /* 0x008fe200078e00ff */
[----:B------:R-:W-:-:S03]  /*2350*/  IADD3 R7, PT, PT, -R17, RZ, RZ ;  /* 0x000000ff11077210 */ /* 0x000fc60007ffe1ff */
        /* <DEDUP_REMOVED lines=11> */
[----:B------:R-:W-:-:S04]  /*2410*/  @!P0 IMAD.HI.U32 R20, R5, R2, RZ ;  /* 0x0000000205148227 */ /* 0x000fc800078e00ff */
[----:B------:R-:W-:Y:S01]  /*2420*/  IMAD.MOV R2, RZ, RZ, -R6 ;  /* 0x000000ffff027224 */ /* 0x000fe200078e0a06 */
[----:B------:R-:W-:-:S03]  /*2430*/  @!P0 SHF.R.U32.HI R20, RZ, R3, R20 ;  /* 0x00000003ff148219 */ /* 0x000fc60000011614 */
[----:B------:R-:W-:Y:S01]  /*2440*/  IMAD R2, R72, R2, R17 ;  /* 0x0000000248027224 */ /* 0x000fe200078e0211 */
        /* <DEDUP_REMOVED lines=9> */
.L_x_41:
[----:B------:R-:W1:Y:S02]  /*24e0*/  LDCU UR8, c[0x0][0xb30] ;  /* 0x00016600ff0877ac */ /* 0x000e640008000800 */
[----:B-1----:R-:W-:-:S09]  /*24f0*/  UISETP.NE.AND UP0, UPT, UR8, 0x1, UPT ;  /* 0x000000010800788c */ /* 0x002fd2000bf05270 */
[----:B------:R-:W-:Y:S05]  /*2500*/  BRA.U UP0, `(.L_x_42) ;  /* 0x0000000100407547 */ /* 0x000fea000b800000 */
[----:B------:R-:W1:Y:S08]  /*2510*/  LDC.64 R4, c[0x0][0xb10] ;  /* 0x0002c400ff047b82 */ /* 0x000e700000000a00 */
[----:B------:R-:W2:Y:S08]  /*2520*/  LDC.64 R2, c[0x0][0xb18] ;  /* 0x0002c600ff027b82 */ /* 0x000eb00000000a00 */
[----:B------:R-:W4:Y:S08]  /*2530*/  LDC R6, c[0x0][0xb20] ;  /* 0x0002c800ff067b82 */ /* 0x000f300000000800 */
[----:B------:R-:W3:Y:S01]  /*2540*/  LDC R18, c[0x0][0xb0c] ;  /* 0x0002c300ff127b82 */ /* 0x000ee20000000800 */
[----:B-1----:R-:W-:-:S05]  /*2550*/  IMAD.HI.U32 R4, R11, R4, RZ ;  /* 0x000000040b047227 */ /* 0x002fca00078e00ff */
[----:B------:R-:W-:Y:S01]  /*2560*/  SHF.R.U32.HI R4, RZ, R5, R4 ;  /* 0x00000005ff047219 */ /* 0x000fe20000011604 */
[----:B--2---:R-:W-:Y:S01]  /*2570*/  IMAD.HI.U32 R3, R8, R3, RZ ;  /* 0x0000000308037227 */ /* 0x004fe200078e00ff */
[----:B------:R-:W-:-:S04]  /*2580*/  ISETP.NE.AND P0, PT, R2, 0x1, PT ;  /* 0x000000010200780c */ /* 0x000fc80003f05270 */
[----:B----4-:R-:W-:-:S04]  /*2590*/  SHF.R.U32.HI R3, RZ, R6, R3 ;  /* 0x00000006ff037219 */ /* 0x010fc80000011603 */
[----:B------:R-:W-:Y:S02]  /*25a0*/  SEL R3, R8, R3, !P0 ;  /* 0x0000000308037207 */ /* 0x000fe40004000000 */
[----:B---3--:R-:W-:-:S04]  /*25b0*/  ISETP.NE.AND P1, PT, R18, 0x1, PT ;  /* 0x000000011200780c */ /* 0x008fc80003f25270 */
[----:B------:R-:W-:-:S05]  /*25c0*/  SEL R4, R11, R4, !P1 ;  /* 0x000000040b047207 */ /* 0x000fca0004800000 */
[----:B------:R-:W-:Y:S02]  /*25d0*/  IMAD.IADD R5, R3, 0x1, -R4 ;  /* 0x0000000103057824 */ /* 0x000fe400078e0a04 */
[----:B------:R-:W-:Y:S02]  /*25e0*/  IMAD.IADD R3, R4, 0x1, -R3 ;  /* 0x0000000104037824 */ /* 0x000fe400078e0a03 */
[----:B------:R-:W-:Y:S02]  /*25f0*/  IMAD R11, R5, R18, R11 ;  /* 0x00000012050b7224 */ /* 0x000fe400078e020b */
[----:B------:R-:W-:-:S07]  /*2600*/  IMAD R8, R3, R2, R8 ;  /* 0x0000000203087224 */ /* 0x000fce00078e0208 */
.L_x_42:
[----:B------:R-:W-:Y:S01]  /*2610*/  VIADD R14, R14, 0x1 ;  /* 0x000000010e0e7836 */ /* 0x000fe20000000000 */
[----:B------:R-:W-:Y:S01]  /*2620*/  PLOP3.LUT P1, PT, PT, PT, PT, 0x80, 0x8 ;  /* 0x000000000008781c */ /* 0x000fe20003f2f070 */
[----:B------:R-:W-:Y:S02]  /*2630*/  IMAD.IADD R21, R11, 0x1, R170 ;  /* 0x000000010b157824 */ /* 0x000fe400078e02aa */
[----:B------:R-:W-:Y:S01]  /*2640*/  IMAD.IADD R20, R8, 0x1, R147 ;  /* 0x0000000108147824 */ /* 0x000fe200078e0293 */
[----:B------:R-:W-:-:S04]  /*2650*/  ISETP.NE.AND P0, PT, R14, 0x2, PT ;  /* 0x000000020e00780c */ /* 0x000fc80003f05270 */
[----:B------:R-:W-:Y:S02]  /*2660*/  SEL R2, RZ, 0x1, P0 ;  /* 0x00000001ff027807 */ /* 0x000fe40000000000 */
[----:B------:R-:W-:Y:S02]  /*2670*/  SEL R14, R14, RZ, P0 ;  /* 0x000000ff0e0e7207 */ /* 0x000fe40000000000 */
[----:B------:R-:W-:Y:S01]  /*2680*/  LOP3.LUT R13, R13, R2, RZ, 0x3c, !PT ;  /* 0x000000020d0d7212 */ /* 0x000fe200078e3cff */
[----:B------:R-:W-:Y:S06]  /*2690*/  @P2 BRA `(.L_x_43) ;  /* 0xfffffff000642947 */ /* 0x000fec000383ffff */
[----:B------:R-:W-:Y:S01]  /*26a0*/  UIADD3 UR6, UPT, UPT, UR6, 0x58, URZ ;  /* 0x0000005806067890 */ /* 0x000fe2000fffe0ff */
[----:B------:R-:W-:-:S03]  /*26b0*/  SHF.L.U32 R3, R15, 0x1f, RZ ;  /* 0x0000001f0f037819 */ /* 0x000fc600000006ff */
[----:B------:R-:W-:-:S09]  /*26c0*/  ULEA UR4, UR23, UR6, 0x3 ;  /* 0x0000000617047291 */ /* 0x000fd2000f8e18ff */
[----:B------:R-:W1:Y:S02]  /*26d0*/  SYNCS.PHASECHK.TRANS64.TRYWAIT P0, [UR4], R3 ;  /* 0x00000003ff0075a7 */ /* 0x000e640008001104 */
[----:B-1----:R-:W-:Y:S05]  /*26e0*/  @!P0 BRA `(.L_x_44) ;  /* 0x0000009400748947 */ /* 0x002fea0003800000 */
.L_x_157:
[----:B------:R-:W-:-:S04]  /*26f0*/  UIADD3 UR5, UPT, UPT, UR23, 0x1, URZ ;  /* 0x0000000117057890 */ /* 0x000fc8000fffe0ff */
[----:B------:R-:W-:-:S04]  /*2700*/  UISETP.NE.AND UP0, UPT, UR5, 0xb, UPT ;  /* 0x0000000b0500788c */ /* 0x000fc8000bf05270 */
[----:B------:R-:W-:Y:S02]  /*2710*/  USEL UR7, URZ, 0x1, UP0 ;  /* 0x00000001ff077887 */ /* 0x000fe40008000000 */
[----:B------:R-:W-:-:S04]  /*2720*/  USEL UR5, UR5, URZ, UP0 ;  /* 0x000000ff05057287 */ /* 0x000fc80008000000 */
[----:B------:R-:W-:Y:S01]  /*2730*/  ULEA UR4, UR5, UR6, 0x3 ;  /* 0x0000000605047291 */ /* 0x000fe2000f8e18ff */
[----:B------:R-:W-:-:S04]  /*2740*/  LOP3.LUT R2, R15, UR7, RZ, 0x3c, !PT ;  /* 0x000000070f027c12 */ /* 0x000fc8000f8e3cff */
[----:B-1----:R-:W-:-:S04]  /*2750*/  SHF.L.U32 R3, R2, 0x1f, RZ ;  /* 0x0000001f02037819 */ /* 0x002fc800000006ff */
[----:B------:R-:W1:Y:S02]  /*2760*/  SYNCS.PHASECHK.TRANS64.TRYWAIT P0, [UR4], R3 ;  /* 0x00000003ff0075a7 */ /* 0x000e640008001104 */
[----:B-1----:R-:W-:Y:S05]  /*2770*/  @!P0 BRA `(.L_x_45) ;  /* 0x0000009400688947 */ /* 0x002fea0003800000 */
.L_x_159:
        /* <DEDUP_REMOVED lines=9> */
.L_x_161:
        /* <DEDUP_REMOVED lines=9> */
.L_x_163:
        /* <DEDUP_REMOVED lines=9> */
.L_x_165:
        /* <DEDUP_REMOVED lines=9> */
.L_x_167:
        /* <DEDUP_REMOVED lines=9> */
.L_x_169:
        /* <DEDUP_REMOVED lines=9> */
.L_x_171:
        /* <DEDUP_REMOVED lines=9> */
.L_x_173:
        /* <DEDUP_REMOVED lines=9> */
.L_x_175:
[----:B------:R-:W-:-:S04]  /*2c00*/  UIADD3 UR5, UPT, UPT, UR5, 0x1, URZ ;  /* 0x0000000105057890 */ /* 0x000fc8000fffe0ff */
[----:B------:R-:W-:-:S04]  /*2c10*/  UISETP.NE.AND UP0, UPT, UR5, 0xb, UPT ;  /* 0x0000000b0500788c */ /* 0x000fc8000bf05270 */
[----:B------:R-:W-:Y:S02]  /*2c20*/  USEL UR4, URZ, 0x1, UP0 ;  /* 0x00000001ff047887 */ /* 0x000fe40008000000 */
[----:B------:R-:W-:-:S04]  /*2c30*/  USEL UR5, UR5, URZ, UP0 ;  /* 0x000000ff05057287 */ /* 0x000fc80008000000 */
[----:B------:R-:W-:Y:S01]  /*2c40*/  ULEA UR5, UR5, UR6, 0x3 ;  /* 0x0000000605057291 */ /* 0x000fe2000f8e18ff */
[----:B-1----:R-:W-:-:S04]  /*2c50*/  LOP3.LUT R3, R2, UR4, RZ, 0x3c, !PT ;  /* 0x0000000402037c12 */ /* 0x002fc8000f8e3cff */
[----:B------:R-:W-:Y:S01]  /*2c60*/  SHF.L.U32 R3, R3, 0x1f, RZ ;  /* 0x0000001f03037819 */ /* 0x000fe200000006ff */
[----:B---3--:R-:W-:-:S07]  /*2c70*/  IMAD.U32 R0, RZ, RZ, UR5 ;  /* 0x00000005ff007e24 */ /* 0x008fce000f8e00ff */
.L_x_54:
[----:B-1----:R1:W2:Y:S02]  /*2c80*/  SYNCS.PHASECHK.TRANS64.TRYWAIT P0, [R0+URZ], R3 ;  /* 0x00000003000075a7 */ /* 0x0022a400080011ff */
[----:B--2---:R-:W-:Y:S05]  /*2c90*/  @!P0 NANOSLEEP.SYNCS 0x989680 ;  /* 0x009896800000895d */ /* 0x004fea0003900000 */
[----:B------:R-:W2:Y:S02]  /*2ca0*/  @!P0 SYNCS.PHASECHK.TRANS64 P0, [R0+URZ], R3 ;  /* 0x00000003000085a7 */ /* 0x000ea400080010ff */
[----:B--2---:R-:W-:Y:S05]  /*2cb0*/  @P0 EXIT ;  /* 0x000000000000094d */ /* 0x004fea0003800000 */
[----:B------:R-:W-:Y:S05]  /*2cc0*/  BRA `(.L_x_54) ;  /* 0xfffffffc00ec7947 */ /* 0x000fea000383ffff */
.L_x_23:
[----:B------:R-:W-:-:S04]  /*2cd0*/  UISETP.NE.AND UP1, UPT, UR37, URZ, UPT ;  /* 0x000000ff2500728c */ /* 0x000fc8000bf25270 */
[----:B------:R-:W-:-:S09]  /*2ce0*/  UISETP.NE.OR UP1, UPT, UR10, 0x1, UP1 ;  /* 0x000000010a00788c */ /* 0x000fd20008f25670 */
[----:B------:R-:W-:Y:S05]  /*2cf0*/  BRA.U UP1, `(.L_x_55) ;  /* 0x00000005014c7547 */ /* 0x000fea000b800000 */
[----:B------:R-:W-:Y:S01]  /*2d00*/  HFMA2 R11, -RZ, RZ, 0, 0 ;  /* 0x00000000ff0b7431 */ /* 0x000fe200000001ff */
[----:B------:R-:W-:Y:S01]  /*2d10*/  ISETP.GE.U32.AND P2, PT, R10, 0x2, PT ;  /* 0x000000020a00780c */ /* 0x000fe20003f46070 */
[----:B------:R-:W-:Y:S01]  /*2d20*/  IMAD.MOV.U32 R12, RZ, RZ, 0x1 ;  /* 0x00000001ff0c7424 */ /* 0x000fe200078e00ff */
[----:B------:R-:W-:Y:S01]  /*2d30*/  CS2R R8, SRZ ;  /* 0x0000000000087805 */ /* 0x000fe2000001ff00 */
[----:B------:R-:W-:Y:S01]  /*2d40*/  IMAD.MOV.U32 R3, RZ, RZ, RZ ;  /* 0x000000ffff037224 */ /* 0x000fe200078e00ff */
[----:B------:R-:W-:Y:S01]  /*2d50*/  UMOV UR4, 0x400 ;  /* 0x0000040000047882 */ /* 0x000fe20000000000 */
[----:B------:R-:W-:Y:S01]  /*2d60*/  UMOV UR6, URZ ;  /* 0x000000ff00067c82 */ /* 0x000fe20008000000 */
[----:B------:R-:W-:-:S12]  /*2d70*/  ULEA UR37, UR37, UR4, 0x18 ;  /* 0x0000000425257291 */ /* 0x000fd8000f8ec0ff */
.L_x_59:
[----:B------:R-:W-:Y:S02]  /*2d80*/  LEA R0, R3, UR37, 0x3 ;  /* 0x0000002503007c11 */ /* 0x000fe4000f8e18ff */
[----:B------:R-:W-:-:S03]  /*2d90*/  SHF.L.U32 R5, R8, 0x1f, RZ ;  /* 0x0000001f08057819 */ /* 0x000fc600000006ff */
[----:B------:R-:W-:Y:S01]  /*2da0*/  VIADD R4, R0, 0x150 ;  /* 0x0000015000047836 */ /* 0x000fe20000000000 */
[----:B------:R-:W1:Y:S02]  /*2db0*/  SYNCS.PHASECHK.TRANS64.TRYWAIT P0, [R0+URZ+0x140], R5 ;  /* 0x00014005000075a7 */ /* 0x000e6400080011ff */
[----:B-1----:R-:W-:Y:S05]  /*2dc0*/  @!P0 BRA `(.L_x_56) ;  /* 0x0000009000ac8947 */ /* 0x002fea0003800000 */
.L_x_176:
[----:B------:R-:W-:Y:S01]  /*2dd0*/  ULEA UR5, UR6, UR37, 0x3 ;  /* 0x0000002506057291 */ /* 0x000fe2000f8e18ff */
[----:B------:R-:W-:Y:S01]  /*2de0*/  PRMT R4, RZ, 0x654, R4 ;  /* 0x00000654ff047816 */ /* 0x000fe20000000004 */
[----:B-1----:R-:W-:Y:S01]  /*2df0*/  @!P2 IMAD.MOV.U32 R5, RZ, RZ, 0x10 ;  /* 0x00000010ff05a424 */ /* 0x002fe200078e00ff */
[----:B------:R-:W-:Y:S01]  /*2e00*/  SHF.L.U32 R7, R12, 0x1f, RZ ;  /* 0x0000001f0c077819 */ /* 0x000fe200000006ff */
[----:B------:R-:W-:Y:S01]  /*2e10*/  UIADD3 UR4, UPT, UPT, UR5, 0x100, URZ ;  /* 0x0000010005047890 */ /* 0x000fe2000fffe0ff */
[----:B------:R1:W-:Y:S05]  /*2e20*/  SYNCS.ARRIVE.TRANS64.RED.A1T0 RZ, [R4+URZ], RZ ;  /* 0x000000ff04ff79a7 */ /* 0x0003ea00081004ff */
[----:B------:R-:W-:Y:S01]  /*2e30*/  IMAD.U32 R13, RZ, RZ, UR4 ;  /* 0x00000004ff0d7e24 */ /* 0x000fe2000f8e00ff */
[----:B------:R-:W2:Y:S04]  /*2e40*/  SYNCS.PHASECHK.TRANS64.TRYWAIT P0, [UR5+0x110], R7 ;  /* 0x00011007ff0075a7 */ /* 0x000ea80008001105 */
[----:B------:R-:W-:Y:S01]  /*2e50*/  PRMT R13, R10, 0x654, R13 ;  /* 0x000006540a0d7816 */ /* 0x000fe2000000000d */
[----:B-12---:R-:W-:Y:S06]  /*2e60*/  @!P0 BRA `(.L_x_57) ;  /* 0x0000009000988947 */ /* 0x006fec0003800000 */
.L_x_178:
[----:B------:R-:W-:Y:S01]  /*2e70*/  ULEA UR4, UR6, UR37, 0x4 ;  /* 0x0000002506047291 */ /* 0x000fe2000f8e20ff */
[----:B------:R-:W-:Y:S01]  /*2e80*/  SEL R2, R13, R2, !P2 ;  /* 0x000000020d027207 */ /* 0x000fe20005000000 */
[----:B------:R-:W-:Y:S01]  /*2e90*/  UIADD3 UR5, UPT, UPT, UR5, 0x100, URZ ;  /* 0x0000010005057890 */ /* 0x000fe2000fffe0ff */
[----:B-1----:R-:W-:Y:S01]  /*2ea0*/  LEA R0, R11, UR37, 0x3 ;  /* 0x000000250b007c11 */ /* 0x002fe2000f8e18ff */
[----:B------:R-:W-:Y:S01]  /*2eb0*/  UIADD3 UR4, UPT, UPT, UR4, 0x170, URZ ;  /* 0x0000017004047890 */ /* 0x000fe2000fffe0ff */
[----:B------:R1:W-:Y:S01]  /*2ec0*/  @!P2 SYNCS.ARRIVE.TRANS64.RED RZ, [R2+URZ], R5 ;  /* 0x0000000502ffa9a7 */ /* 0x0003e200080004ff */
[----:B------:R-:W-:Y:S01]  /*2ed0*/  UIADD3 UR6, UPT, UPT, UR6, 0x1, URZ ;  /* 0x0000000106067890 */ /* 0x000fe2000fffe0ff */
[----:B------:R-:W-:-:S03]  /*2ee0*/  VIADD R3, R3, 0x1 ;  /* 0x0000000103037836 */ /* 0x000fc60000000000 */
[----:B------:R-:W-:Y:S02]  /*2ef0*/  UISETP.NE.AND UP0, UPT, UR6, 0x2, UPT ;  /* 0x000000020600788c */ /* 0x000fe4000bf05270 */
[----:B------:R-:W-:Y:S01]  /*2f00*/  ISETP.NE.AND P0, PT, R3, 0x2, PT ;  /* 0x000000020300780c */ /* 0x000fe20003f05270 */
[----:B------:R-:W-:Y:S06]  /*2f10*/  UGETNEXTWORKID.BROADCAST [UR4], [UR5] ;  /* 0x00000000040073ca */ /* 0x000fec0008000100 */
[----:B------:R-:W-:Y:S02]  /*2f20*/  USEL UR4, URZ, 0x1, UP0 ;  /* 0x00000001ff047887 */ /* 0x000fe40008000000 */
[----:B------:R-:W-:-:S04]  /*2f30*/  USEL UR6, UR6, URZ, UP0 ;  /* 0x000000ff06067287 */ /* 0x000fc80008000000 */
[----:B------:R-:W-:Y:S02]  /*2f40*/  LOP3.LUT R12, R12, UR4, RZ, 0x3c, !PT ;  /* 0x000000040c0c7c12 */ /* 0x000fe4000f8e3cff */
[----:B-1----:R-:W-:-:S04]  /*2f50*/  SHF.L.U32 R5, R9, 0x1f, RZ ;  /* 0x0000001f09057819 */ /* 0x002fc800000006ff */
[----:B------:R-:W1:Y:S02]  /*2f60*/  SYNCS.PHASECHK.TRANS64.TRYWAIT P1, [R0+URZ+0x100], R5 ;  /* 0x00010005000075a7 */ /* 0x000e6400080211ff */
[----:B-1----:R-:W-:Y:S05]  /*2f70*/  @!P1 BRA `(.L_x_58) ;  /* 0x00000090006c9947 */ /* 0x002fea0003800000 */
.L_x_179:
[----:B------:R-:W-:Y:S01]  /*2f80*/  LEA R4, R11, UR37, 0x4 ;  /* 0x000000250b047c11 */ /* 0x000fe2000f8e20ff */
[----:B-1----:R-:W-:Y:S01]  /*2f90*/  VIADD R0, R0, 0x110 ;  /* 0x0000011000007836 */ /* 0x002fe20000000000 */
[----:B------:R-:W-:Y:S01]  /*2fa0*/  SEL R3, R3, RZ, P0 ;  /* 0x000000ff03037207 */ /* 0x000fe20000000000 */
[----:B------:R-:W-:-:S03]  /*2fb0*/  VIADD R11, R11, 0x1 ;  /* 0x000000010b0b7836 */ /* 0x000fc60000000000 */
[----:B------:R-:W1:Y:S01]  /*2fc0*/  LDS.128 R4, [R4+0x170] ;  /* 0x0001700004047984 */ /* 0x000e620000000c00 */
[----:B------:R-:W-:Y:S02]  /*2fd0*/  PRMT R0, RZ, 0x654, R0 ;  /* 0x00000654ff007816 */ /* 0x000fe40000000000 */
[C---:B------:R-:W-:Y:S01]  /*2fe0*/  ISETP.NE.AND P1, PT, R11.reuse, 0x2, PT ;  /* 0x000000020b00780c */ /* 0x040fe20003f25270 */
[----:B------:R-:W-:Y:S01]  /*2ff0*/  @!PT LDS RZ, [RZ] ;  /* 0x00000000fffff984 */ /* 0x000fe20000000800 */
[----:B------:R-:W-:Y:S01]  /*3000*/  @!PT LDS RZ, [RZ] ;  /* 0x00000000fffff984 */ /* 0x000fe20000000800 */
[----:B------:R-:W-:Y:S01]  /*3010*/  @!PT LDS RZ, [RZ] ;  /* 0x00000000fffff984 */ /* 0x000fe20000000800 */
[----:B------:R-:W-:Y:S01]  /*3020*/  @!PT LDS RZ, [RZ] ;  /* 0x00000000fffff984 */ /* 0x000fe20000000800 */
[----:B------:R2:W-:Y:S06]  /*3030*/  MEMBAR.ALL.CTA ;  /* 0x0000000000007992 */ /* 0x0005ec0000008000 */
[----:B--2---:R-:W2:Y:S01]  /*3040*/  FENCE.VIEW.ASYNC.S ;  /* 0x00000000000073c6 */ /* 0x004ea20000000000 */
[----:B------:R-:W-:Y:S01]  /*3050*/  SEL R11, R11, RZ, P1 ;  /* 0x000000ff0b0b7207 */ /* 0x000fe20000800000 */
[----:B--2---:R2:W-:Y:S01]  /*3060*/  SYNCS.ARRIVE.TRANS64.RED.A1T0 RZ, [R0+URZ], RZ ;  /* 0x000000ff00ff79a7 */ /* 0x0045e200081004ff */
[----:B-1----:R-:W-:-:S02]  /*3070*/  LOP3.LUT P3, RZ, R6, 0x1, RZ, 0xc0, !PT ;  /* 0x0000000106ff7812 */ /* 0x002fc4000786c0ff */
[----:B------:R-:W-:-:S04]  /*3080*/  SEL R5, RZ, 0x1, P0 ;  /* 0x00000001ff057807 */ /* 0x000fc80000000000 */
[----:B------:R-:W-:Y:S02]  /*3090*/  LOP3.LUT R8, R8, R5, RZ, 0x3c, !PT ;  /* 0x0000000508087212 */ /* 0x000fe400078e3cff */
[----:B--2---:R-:W-:-:S04]  /*30a0*/  SEL R0, RZ, 0x1, P1 ;  /* 0x00000001ff007807 */ /* 0x004fc80000800000 */
[----:B------:R-:W-:Y:S01]  /*30b0*/  LOP3.LUT R9, R9, R0, RZ, 0x3c, !PT ;  /* 0x0000000009097212 */ /* 0x000fe200078e3cff */
[----:B------:R-:W-:Y:S06]  /*30c0*/  @P3 BRA `(.L_x_59) ;  /* 0xfffffffc002c3947 */ /* 0x000fec000383ffff */
[----:B------:R-:W-:Y:S01]  /*30d0*/  ULEA UR5, UR6, UR37, 0x3 ;  /* 0x0000002506057291 */ /* 0x000fe2000f8e18ff */
[----:B------:R-:W-:-:S08]  /*30e0*/  SHF.L.U32 R3, R12, 0x1f, RZ ;  /* 0x0000001f0c037819 */ /* 0x000fd000000006ff */
[----:B------:R-:W1:Y:S02]  /*30f0*/  SYNCS.PHASECHK.TRANS64 P0, [UR5+0x110], R3 ;  /* 0x00011003ff0075a7 */ /* 0x000e640008001005 */
[----:B-1----:R-:W-:Y:S05]  /*3100*/  @P0 BRA `(.L_x_60) ;  /* 0x0000000000080947 */ /* 0x002fea0003800000 */
[----:B------:R-:W1:Y:S02]  /*3110*/  SYNCS.PHASECHK.TRANS64.TRYWAIT P0, [UR5+0x110], R3 ;  /* 0x00011003ff0075a7 */ /* 0x000e640008001105 */
[----:B-1----:R-:W-:Y:S05]  /*3120*/  @!P0 BRA `(.L_x_61) ;  /* 0x0000009000148947 */ /* 0x002fea0003800000 */
.L_x_60:
[----:B------:R-:W-:-:S04]  /*3130*/  UIADD3 UR4, UPT, UPT, UR6, 0x1, URZ ;  /* 0x0000000106047890 */ /* 0x000fc8000fffe0ff */
[----:B------:R-:W-:-:S04]  /*3140*/  UISETP.NE.AND UP0, UPT, UR4, 0x2, UPT ;  /* 0x000000020400788c */ /* 0x000fc8000bf05270 */
[----:B------:R-:W-:Y:S02]  /*3150*/  USEL UR7, URZ, 0x1, UP0 ;  /* 0x00000001ff077887 */ /* 0x000fe40008000000 */
[----:B------:R-:W-:-:S04]  /*3160*/  USEL UR4, UR4, URZ, UP0 ;  /* 0x000000ff04047287 */ /* 0x000fc80008000000 */
[----:B------:R-:W-:Y:S01]  /*3170*/  ULEA UR4, UR4, UR37, 0x3 ;  /* 0x0000002504047291 */ /* 0x000fe2000f8e18ff */
[----:B-1----:R-:W-:-:S04]  /*3180*/  LOP3.LUT R3, R12, UR7, RZ, 0x3c, !PT ;  /* 0x000000070c037c12 */ /* 0x002fc8000f8e3cff */
[----:B------:R-:W-:-:S04]  /*3190*/  SHF.L.U32 R0, R3, 0x1f, RZ ;  /* 0x0000001f03007819 */ /* 0x000fc800000006ff */
[----:B------:R-:W1:Y:S02]  /*31a0*/  SYNCS.PHASECHK.TRANS64 P0, [UR4+0x110], R0 ;  /* 0x00011000ff0075a7 */ /* 0x000e640008001004 */
[----:B-1----:R-:W-:Y:S05]  /*31b0*/  @P0 EXIT ;  /* 0x000000000000094d */ /* 0x002fea0003800000 */
[----:B------:R-:W-:Y:S02]  /*31c0*/  SHF.L.U32 R3, R3, 0x1f, RZ ;  /* 0x0000001f03037819 */ /* 0x000fe400000006ff */
[----:B------:R-:W-:-:S07]  /*31d0*/  MOV R0, UR4 ;  /* 0x0000000400007c02 */ /* 0x000fce0008000f00 */
.L_x_62:
[----:B-1----:R1:W2:Y:S02]  /*31e0*/  SYNCS.PHASECHK.TRANS64.TRYWAIT P0, [R0+URZ+0x110], R3 ;  /* 0x00011003000075a7 */ /* 0x0022a400080011ff */
[----:B--2---:R-:W-:Y:S05]  /*31f0*/  @!P0 NANOSLEEP.SYNCS 0x989680 ;  /* 0x009896800000895d */ /* 0x004fea0003900000 */
[----:B------:R-:W2:Y:S02]  /*3200*/  @!P0 SYNCS.PHASECHK.TRANS64 P0, [R0+URZ+0x110], R3 ;  /* 0x00011003000085a7 */ /* 0x000ea400080010ff */
[----:B--2---:R-:W-:Y:S05]  /*3210*/  @P0 EXIT ;  /* 0x000000000000094d */ /* 0x004fea0003800000 */
[----:B------:R-:W-:Y:S05]  /*3220*/  BRA `(.L_x_62) ;  /* 0xfffffffc00ec7947 */ /* 0x000fea000383ffff */
.L_x_55:
[----:B------:R-:W-:Y:S05]  /*3230*/  BRA.U UP4, `(.L_x_63) ;  /* 0x0000001104587547 */ /* 0x000fea000b800000 */
[----:B------:R-:W-:Y:S01]  /*3240*/  UMOV UR6, 0x40 ;  /* 0x0000004000067882 */ /* 0x000fe20000000000 */
[----:B------:R-:W-:Y:S01]  /*3250*/  NOP ;  /* 0x0000000000007918 */ /* 0x000fe20000000000 */
[----:B------:R-:W-:Y:S01]  /*3260*/  ULEA UR6, UR37, UR6, 0x18 ;  /* 0x0000000625067291 */ /* 0x000fe2000f8ec0ff */
[----:B------:R-:W-:Y:S02]  /*3270*/  UMOV UR7, 0x400 ;  /* 0x0000040000077882 */ /* 0x000fe40000000000 */
[----:B------:R-:W-:-:S06]  /*3280*/  ULEA UR37, UR37, UR7, 0x18 ;  /* 0x0000000725257291 */ /* 0x000fcc000f8ec0ff */
[----:B------:R-:W1:Y:S02]  /*3290*/  LDS.U8 R2, [UR6+0x1c] ;  /* 0x00001c06ff027984 */ /* 0x000e640008000000 */
[----:B-1----:R-:W-:-:S13]  /*32a0*/  ISETP.NE.AND P0, PT, R2, RZ, PT ;  /* 0x000000ff0200720c */ /* 0x002fda0003f05270 */
[----:B------:R-:W-:Y:S05]  /*32b0*/  @P0 BRA `(.L_x_64) ;  /* 0x0000000400080947 */ /* 0x000fea0003800000 */
[----:B------:R-:W-:Y:S02]  /*32c0*/  UISETP.NE.U32.AND UP0, UPT, UR5, 0x1, UPT ;  /* 0x000000010500788c */ /* 0x000fe4000bf05070 */
[----:B------:R-:W-:-:S07]  /*32d0*/  UIADD3 UR8, UPT, UPT, UR6, 0x8, URZ ;  /* 0x0000000806087890 */ /* 0x000fce000fffe0ff */
[----:B------:R-:W-:Y:S05]  /*32e0*/  BRA.U !UP0, `(.L_x_65) ;  /* 0x00000001089c7547 */ /* 0x000fea000b800000 */
[----:B------:R-:W-:Y:S01]  /*32f0*/  ELECT P0, URZ, PT ;  /* 0x0000000000ff782f */ /* 0x000fe20003800000 */
[----:B------:R-:W-:-:S12]  /*3300*/  BSSY B0, `(.L_x_65) ;  /* 0x0000025000007945 */ /* 0x000fd80003800000 */
[----:B------:R-:W-:Y:S05]  /*3310*/  @!P0 BRA `(.L_x_66) ;  /* 0x00000000008c8947 */ /* 0x000fea0003800000 */
[----:B------:R-:W-:-:S05]  /*3320*/  UMOV UR7, 0x10 ;  /* 0x0000001000077882 */ /* 0x000fca0000000000 */
[----:B------:R-:W-:Y:S04]  /*3330*/  DEPBAR.LE SB1, 0x36 ;  /* 0x00009d800000791a */ /* 0x000fe80000000000 */
[----:B------:R-:W1:Y:S02]  /*3340*/  UTCATOMSWS.2CTA.FIND_AND_SET.ALIGN UP1, UR7, UR7 ;  /* 0x00000007000775e3 */ /* 0x000e640008220800 */
[----:B-1----:R-:W-:Y:S01]  /*3350*/  MOV R11, UR7 ;  /* 0x00000007000b7c02 */ /* 0x002fe20008000f00 */
[----:B------:R-:W-:Y:S06]  /*3360*/  BRA.U UP1, `(.L_x_67) ;  /* 0x0000000101187547 */ /* 0x000fec000b800000 */
.L_x_68:
[----:B------:R-:W-:Y:S05]  /*3370*/  NANOSLEEP 0x64 ;  /* 0x000000640000795d */ /* 0x000fea0003800000 */
[----:B------:R-:W-:-:S05]  /*3380*/  UMOV UR7, 0x10 ;  /* 0x0000001000077882 */ /* 0x000fca0000000000 */
[----:B------:R-:W-:Y:S04]  /*3390*/  DEPBAR.LE SB1, 0x36 ;  /* 0x00009d800000791a */ /* 0x000fe80000000000 */
[----:B------:R-:W1:Y:S02]  /*33a0*/  UTCATOMSWS.2CTA.FIND_AND_SET.ALIGN UP1, UR7, UR7 ;  /* 0x00000007000775e3 */ /* 0x000e640008220800 */
[----:B-1----:R-:W-:Y:S01]  /*33b0*/  MOV R11, UR7 ;  /* 0x00000007000b7c02 */ /* 0x002fe20008000f00 */
[----:B------:R-:W-:Y:S05]  /*33c0*/  BRA.U !UP1, `(.L_x_68) ;  /* 0xfffffffd09e87547 */ /* 0x000fea000b83ffff */
.L_x_67:
[----:B------:R-:W1:Y:S01]  /*33d0*/  LDS R5, [UR6+0x10] ;  /* 0x00001006ff057984 */ /* 0x000e620008000800 */
[----:B------:R-:W-:Y:S01]  /*33e0*/  IMAD.U32 R3, RZ, RZ, UR37 ;  /* 0x00000025ff037e24 */ /* 0x000fe2000f8e00ff */
[----:B------:R-:W-:-:S03]  /*33f0*/  MOV R2, UR4 ;  /* 0x0000000400027c02 */ /* 0x000fc60008000f00 */
[----:B------:R-:W-:Y:S01]  /*3400*/  VIADD R3, R3, 0x190 ;  /* 0x0000019003037836 */ /* 0x000fe20000000000 */
[----:B-1----:R-:W-:-:S04]  /*3410*/  SHF.L.U32 R5, R5, 0x1f, RZ ;  /* 0x0000001f05057819 */ /* 0x002fc800000006ff */
[----:B------:R-:W1:Y:S02]  /*3420*/  SYNCS.PHASECHK.TRANS64.TRYWAIT P0, [UR6+0x8], R5 ;  /* 0x00000805ff0075a7 */ /* 0x000e640008001106 */
[----:B-1----:R-:W-:Y:S05]  /*3430*/  @P0 BRA `(.L_x_69) ;  /* 0x0000000000080947 */ /* 0x002fea0003800000 */
[----:B------:R-:W1:Y:S02]  /*3440*/  SYNCS.PHASECHK.TRANS64.TRYWAIT P0, [UR6+0x8], R5 ;  /* 0x00000805ff0075a7 */ /* 0x000e640008001106 */
[----:B-1----:R-:W-:Y:S05]  /*3450*/  @!P0 BRA `(.L_x_70) ;  /* 0x0000008c00608947 */ /* 0x002fea0003800000 */
.L_x_69:
[----:B-1----:R-:W-:Y:S01]  /*3460*/  HFMA2 R4, -RZ, RZ, 0, 5.9604644775390625e-08 ;  /* 0x00000001ff047431 */ /* 0x002fe200000001ff */
[----:B------:R-:W-:Y:S01]  /*3470*/  UPRMT UR7, UR4, 0x654, UR8 ;  /* 0x0000065404077896 */ /* 0x000fe20008000008 */
[----:B------:R-:W-:Y:S01]  /*3480*/  IMAD.MOV.U32 R6, RZ, RZ, 0xffff ;  /* 0x0000ffffff067424 */ /* 0x000fe200078e00ff */
[----:B------:R-:W-:Y:S01]  /*3490*/  PRMT R2, R2, 0x654, R3 ;  /* 0x0000065402027816 */ /* 0x000fe20000000003 */
[----:B------:R-:W-:Y:S02]  /*34a0*/  IMAD.MOV.U32 R5, RZ, RZ, 0x4 ;  /* 0x00000004ff057424 */ /* 0x000fe400078e00ff */
[----:B------:R-:W-:Y:S01]  /*34b0*/  IMAD.SHL.U32 R9, R11, 0x20, RZ ;  /* 0x000000200b097824 */ /* 0x000fe200078e00ff */
[----:B------:R-:W-:Y:S02]  /*34c0*/  MOV R3, UR7 ;  /* 0x0000000700037c02 */ /* 0x000fe40008000f00 */
[-C--:B------:R-:W-:Y:S01]  /*34d0*/  SHF.L.U32 R7, R6, R11.reuse, RZ ;  /* 0x0000000b06077219 */ /* 0x080fe200000006ff */
[----:B------:R1:W-:Y:S01]  /*34e0*/  SYNCS.ARRIVE.TRANS64.RED RZ, [UR7], R5 ;  /* 0x00000005ffff79a7 */ /* 0x0003e20008000407 */
[----:B------:R-:W-:Y:S01]  /*34f0*/  SHF.L.U32 R6, R4, R11, RZ ;  /* 0x0000000b04067219 */ /* 0x000fe200000006ff */
[----:B------:R1:W-:Y:S04]  /*3500*/  STS [UR37+0x190], R9 ;  /* 0x00019009ff007988 */ /* 0x0003e80008000825 */
[----:B------:R1:W-:Y:S04]  /*3510*/  STAS [R2.64], R11 ;  /* 0x0000000b02007dbd */ /* 0x0003e8000c0008ff */
[----:B------:R1:W-:Y:S04]  /*3520*/  ATOMS.OR RZ, [UR6+0x14], R7 ;  /* 0x00001407ffff798c */ /* 0x0003e8000b000006 */
[----:B------:R1:W-:Y:S04]  /*3530*/  ATOMS.OR RZ, [UR6+0x18], R6 ;  /* 0x00001806ffff798c */ /* 0x0003e8000b000006 */
[----:B------:R1:W-:Y:S02]  /*3540*/  ATOMS.XOR RZ, [UR6+0x10], R4 ;  /* 0x00001004ffff798c */ /* 0x0003e4000b800006 */
.L_x_66:
[----:B------:R-:W-:Y:S05]  /*3550*/  BSYNC B0 ;  /* 0x0000000000007941 */ /* 0x000fea0003800000 */
.L_x_65:
[----:B------:R-:W-:Y:S05]  /*3560*/  BRA.U UP0, `(.L_x_71) ;  /* 0x00000001006c7547 */ /* 0x000fea000b800000 */
[----:B------:R-:W-:-:S03]  /*3570*/  UMOV UR7, 0xffffffff ;  /* 0xffffffff00077882 */ /* 0x000fc60000000000 */
[----:B------:R-:W-:Y:S05]  /*3580*/  BRA.DIV UR7, `(.L_x_72) ;  /* 0x0000008e072c7947 */ /* 0x000fea000b800000 */
[----:B------:R-:W-:-:S13]  /*3590*/  ELECT P6, URZ, PT ;  /* 0x0000000000ff782f */ /* 0x000fda00038c0000 */
.L_x_183:
[----:B------:R-:W-:Y:S05]  /*35a0*/  @!P6 BRA `(.L_x_71) ;  /* 0x00000000005ce947 */ /* 0x000fea0003800000 */
[----:B-1----:R-:W1:Y:S02]  /*35b0*/  LDS R3, [UR6+0x10] ;  /* 0x00001006ff037984 */ /* 0x002e640008000800 */
[----:B-1----:R-:W-:-:S04]  /*35c0*/  SHF.L.U32 R3, R3, 0x1f, RZ ;  /* 0x0000001f03037819 */ /* 0x002fc800000006ff */
[----:B------:R-:W1:Y:S02]  /*35d0*/  SYNCS.PHASECHK.TRANS64.TRYWAIT P0, [UR6+0x8], R3 ;  /* 0x00000803ff0075a7 */ /* 0x000e640008001106 */
[----:B-1----:R-:W-:Y:S05]  /*35e0*/  @P0 BRA `(.L_x_73) ;  /* 0x0000000000080947 */ /* 0x002fea0003800000 */
[----:B------:R-:W1:Y:S02]  /*35f0*/  SYNCS.PHASECHK.TRANS64.TRYWAIT P0, [UR6+0x8], R3 ;  /* 0x00000803ff0075a7 */ /* 0x000e640008001106 */
[----:B-1----:R-:W-:Y:S05]  /*3600*/  @!P0 BRA `(.L_x_74) ;  /* 0x0000008c002c8947 */ /* 0x002fea0003800000 */
.L_x_73:
[----:B------:R-:W2:Y:S01]  /*3610*/  LDS R5, [UR37+0x190] ;  /* 0x00019025ff057984 */ /* 0x000ea20008000800 */
[----:B-1----:R-:W-:Y:S02]  /*3620*/  HFMA2 R2, -RZ, RZ, 0, 5.9604644775390625e-08 ;  /* 0x00000001ff027431 */ /* 0x002fe400000001ff */
[----:B------:R-:W-:Y:S01]  /*3630*/  IMAD.MOV.U32 R3, RZ, RZ, 0xffff ;  /* 0x0000ffffff037424 */ /* 0x000fe200078e00ff */
[----:B------:R-:W-:Y:S01]  /*3640*/  UPRMT UR7, UR4, 0x654, UR8 ;  /* 0x0000065404077896 */ /* 0x000fe20008000008 */
[----:B--2---:R-:W-:-:S03]  /*3650*/  IMAD.SHL.U32 R4, R5, 0x20, RZ ;  /* 0x0000002005047824 */ /* 0x004fc600078e00ff */
[-C--:B------:R-:W-:Y:S02]  /*3660*/  SHF.L.U32 R3, R3, R5.reuse, RZ ;  /* 0x0000000503037219 */ /* 0x080fe400000006ff */
[----:B------:R-:W-:Y:S01]  /*3670*/  SHF.L.U32 R5, R2, R5, RZ ;  /* 0x0000000502057219 */ /* 0x000fe200000006ff */
[----:B------:R2:W-:Y:S04]  /*3680*/  STS [UR37+0x190], R4 ;  /* 0x00019004ff007988 */ /* 0x0005e80008000825 */
[----:B------:R2:W-:Y:S04]  /*3690*/  ATOMS.OR RZ, [UR6+0x14], R3 ;  /* 0x00001403ffff798c */ /* 0x0005e8000b000006 */
[----:B------:R2:W-:Y:S01]  /*36a0*/  ATOMS.OR RZ, [UR6+0x18], R5 ;  /* 0x00001805ffff798c */ /* 0x0005e2000b000006 */
[----:B------:R-:W-:Y:S03]  /*36b0*/  SYNCS.ARRIVE.TRANS64.RED.A1T0 RZ, [UR7], RZ ;  /* 0x000000ffffff79a7 */ /* 0x000fe60008100407 */
[----:B------:R2:W-:Y:S01]  /*36c0*/  ATOMS.XOR RZ, [UR6+0x10], R2 ;  /* 0x00001002ffff798c */ /* 0x0005e2000b800006 */
[----:B------:R-:W-:Y:S05]  /*36d0*/  BRA `(.L_x_71) ;  /* 0x0000000000107947 */ /* 0x000fea0003800000 */
.L_x_64:
[----:B------:R-:W-:-:S05]  /*36e0*/  MOV R2, 0xffffffff ;  /* 0xffffffff00027802 */ /* 0x000fca0000000f00 */
[----:B------:R1:W-:Y:S02]  /*36f0*/  STS [UR37+0x190], R2 ;  /* 0x00019002ff007988 */ /* 0x0003e40008000825 */
[----:B-1----:R-:W-:Y:S02]  /*3700*/  MOV R2, 0x3720 ;  /* 0x0000372000027802 */ /* 0x002fe40000000f00 */
[----:B-----5:R-:W-:Y:S05]  /*3710*/  CALL.REL.NOINC `($__internal_1_$__cuda_sm10x_tcgen05_guardrail_trap_phase_invalid_during_alloc) ;  /* 0x0000009000cc7944 */ /* 0x020fea0003c00000 */
.L_x_71:
[----:B------:R-:W-:Y:S05]  /*3720*/  WARPSYNC.ALL ;  /* 0x0000000000007948 */ /* 0x000fea0003800000 */
[----:B------:R-:W3:Y:S01]  /*3730*/  S2UR UR8, SR_CgaCtaId ;  /* 0x00000000000879c3 */ /* 0x000ee20000008800 */
[----:B------:R-:W-:Y:S01]  /*3740*/  UMOV UR6, 0x400 ;  /* 0x0000040000067882 */ /* 0x000fe20000000000 */
[----:B------:R-:W-:-:S06]  /*3750*/  NOP ;  /* 0x0000000000007918 */ /* 0x000fcc0000000000 */
[----:B------:R-:W-:Y:S06]  /*3760*/  BAR.ARV 0x6, 0xa0 ;  /* 0x0182800000007b1d */ /* 0x000fec0000002000 */
[----:B------:R-:W-:Y:S01]  /*3770*/  LOP3.LUT R0, R0, 0xffff, RZ, 0xc0, !PT ;  /* 0x0000ffff00007812 */ /* 0x000fe200078ec0ff */
[----:B-1----:R-:W-:Y:S01]  /*3780*/  IMAD.MOV.U32 R9, RZ, RZ, 0x1 ;  /* 0x00000001ff097424 */ /* 0x002fe200078e00ff */
[----:B------:R-:W-:Y:S01]  /*3790*/  LOP3.LUT R8, R8, 0xffff, RZ, 0xc0, !PT ;  /* 0x0000ffff08087812 */ /* 0x000fe200078ec0ff */
[----:B------:R-:W-:Y:S01]  /*37a0*/  UMOV UR22, URZ ;  /* 0x000000ff00167c82 */ /* 0x000fe20008000000 */
[----:B------:R-:W-:Y:S01]  /*37b0*/  R2UR UR12, R0 ;  /* 0x00000000000c72ca */ /* 0x000fe200000e0000 */
[----:B------:R-:W-:Y:S01]  /*37c0*/  UMOV UR21, URZ ;  /* 0x000000ff00157c82 */ /* 0x000fe20008000000 */
[----:B------:R-:W-:Y:S01]  /*37d0*/  R2UR UR13, R8 ;  /* 0x00000000080d72ca */ /* 0x000fe200000e0000 */
[----:B------:R-:W-:Y:S01]  /*37e0*/  IMAD.MOV.U32 R8, RZ, RZ, RZ ;  /* 0x000000ffff087224 */ /* 0x000fe200078e00ff */
[----:B------:R-:W-:Y:S01]  /*37f0*/  UMOV UR20, URZ ;  /* 0x000000ff00147c82 */ /* 0x000fe20008000000 */
[----:B------:R-:W-:-:S02]  /*3800*/  UISETP.NE.AND UP2, UPT, UR5, URZ, UPT ;  /* 0x000000ff0500728c */ /* 0x000fc4000bf45270 */
[----:B---3--:R-:W-:Y:S01]  /*3810*/  ULEA UR8, UR8, UR6, 0x18 ;  /* 0x0000000608087291 */ /* 0x008fe2000f8ec0ff */
[----:B------:R-:W1:Y:S03]  /*3820*/  LDCU UR6, c[0x0][0x38c] ;  /* 0x00007180ff0677ac */ /* 0x000e660008000800 */
[----:B------:R-:W-:Y:S02]  /*3830*/  UIADD3 UR14, UPT, UPT, UR8, 0xc400, URZ ;  /* 0x0000c400080e7890 */ /* 0x000fe4000fffe0ff */
[----:B------:R-:W-:-:S03]  /*3840*/  UIADD3 UR15, UPT, UPT, UR8, 0x22400, URZ ;  /* 0x00022400080f7890 */ /* 0x000fc6000fffe0ff */
[----:B--2---:R-:W2:Y:S01]  /*3850*/  LDS R2, [UR8+0x190] ;  /* 0x00019008ff027984 */ /* 0x004ea20008000800 */
[----:B------:R-:W-:Y:S02]  /*3860*/  USHF.R.U32.HI UR14, URZ, 0x4, UR14 ;  /* 0x00000004ff0e7899 */ /* 0x000fe4000801160e */
[----:B------:R-:W-:Y:S02]  /*3870*/  USHF.R.U32.HI UR15, URZ, 0x4, UR15 ;  /* 0x00000004ff0f7899 */ /* 0x000fe4000801160f */
[----:B------:R-:W-:Y:S02]  /*3880*/  ULOP3.LUT UR14, UR14, 0x3fff, URZ, 0xc0, !UPT ;  /* 0x00003fff0e0e7892 */ /* 0x000fe4000f8ec0ff */
[----:B------:R-:W-:Y:S02]  /*3890*/  ULOP3.LUT UR15, UR15, 0x3fff, URZ, 0xc0, !UPT ;  /* 0x00003fff0f0f7892 */ /* 0x000fe4000f8ec0ff */
[----:B------:R-:W-:Y:S02]  /*38a0*/  ULOP3.LUT UR14, UR14, 0x10000, URZ, 0xfc, !UPT ;  /* 0x000100000e0e7892 */ /* 0x000fe4000f8efcff */
[----:B-1----:R-:W-:-:S02]  /*38b0*/  UIADD3 UR6, UPT, UPT, UR6, 0x3f, URZ ;  /* 0x0000003f06067890 */ /* 0x002fc4000fffe0ff */
[----:B------:R-:W-:Y:S02]  /*38c0*/  ULOP3.LUT UR15, UR15, 0x10000, URZ, 0xfc, !UPT ;  /* 0x000100000f0f7892 */ /* 0x000fe4000f8efcff */
[----:B------:R-:W-:Y:S01]  /*38d0*/  USHF.R.S32.HI UR7, URZ, 0x1f, UR6 ;  /* 0x0000001fff077899 */ /* 0x000fe20008011406 */
[----:B------:R-:W-:Y:S01]  /*38e0*/  UMOV UR28, 0x0 ;  /* 0x00000000001c7882 */ /* 0x000fe20000000000 */
[----:B------:R-:W-:Y:S02]  /*38f0*/  UMOV UR29, 0x10400010 ;  /* 0x10400010001d7882 */ /* 0x000fe40000000000 */
[----:B------:R-:W-:Y:S01]  /*3900*/  ULEA.HI UR7, UR7, UR6, URZ, 0x6 ;  /* 0x0000000607077291 */ /* 0x000fe2000f8f30ff */
[----:B------:R-:W-:Y:S01]  /*3910*/  UMOV UR26, 0x0 ;  /* 0x00000000001a7882 */ /* 0x000fe20000000000 */
[----:B------:R-:W-:Y:S02]  /*3920*/  UMOV UR27, 0x10400010 ;  /* 0x10400010001b7882 */ /* 0x000fe40000000000 */
[----:B------:R-:W-:-:S04]  /*3930*/  USHF.R.S32.HI UR7, URZ, 0x6, UR7 ;  /* 0x00000006ff077899 */ /* 0x000fc80008011407 */
[----:B------:R-:W-:-:S04]  /*3940*/  UISETP.LT.AND UP0, UPT, UR7, 0x1, UPT ;  /* 0x000000010700788c */ /* 0x000fc8000bf01270 */
[----:B------:R-:W-:Y:S01]  /*3950*/  USEL UR23, UR7, 0x1, !UP0 ;  /* 0x0000000107177887 */ /* 0x000fe2000c000000 */
[----:B--2---:R-:W-:Y:S02]  /*3960*/  R2UR UR24, R2 ;  /* 0x00000000021872ca */ /* 0x004fe400000e0000 */
[----:B------:R-:W-:-:S13]  /*3970*/  CS2R R2, SRZ ;  /* 0x0000000000027805 */ /* 0x000fda000001ff00 */
.L_x_82:
[C---:B------:R-:W-:Y:S02]  /*3980*/  LEA R0, R8.reuse, UR8, 0x3 ;  /* 0x0000000808007c11 */ /* 0x040fe4000f8e18ff */
[----:B------:R-:W-:Y:S02]  /*3990*/  SHF.L.U32 R5, R3, 0x1f, RZ ;  /* 0x0000001f03057819 */ /* 0x000fe400000006ff */
[----:B------:R-:W-:Y:S02]  /*39a0*/  LEA R4, R8, UR8, 0x4 ;  /* 0x0000000808047c11 */ /* 0x000fe4000f8e20ff */
[----:B------:R-:W1:Y:S02]  /*39b0*/  SYNCS.PHASECHK.TRANS64.TRYWAIT P0, [R0+URZ+0x100], R5 ;  /* 0x00010005000075a7 */ /* 0x000e6400080011ff */
[----:B-1-34-:R-:W-:Y:S05]  /*39c0*/  @!P0 BRA `(.L_x_75) ;  /* 0x0000008800548947 */ /* 0x01afea0003800000 */
.L_x_184:
[----:B-1----:R-:W1:Y:S01]  /*39d0*/  LDS.128 R4, [R4+0x170] ;  /* 0x0001700004047984 */ /* 0x002e620000000c00 */
[----:B------:R-:W-:Y:S02]  /*39e0*/  VIADD R0, R0, 0x110 ;  /* 0x0000011000007836 */ /* 0x000fe40000000000 */
[----:B------:R-:W-:Y:S01]  /*39f0*/  VIADD R8, R8, 0x1 ;  /* 0x0000000108087836 */ /* 0x000fe20000000000 */
[----:B------:R-:W-:Y:S01]  /*3a00*/  @!PT LDS RZ, [RZ] ;  /* 0x00000000fffff984 */ /* 0x000fe20000000800 */
[----:B------:R-:W-:Y:S01]  /*3a10*/  @!PT LDS RZ, [RZ] ;  /* 0x00000000fffff984 */ /* 0x000fe20000000800 */
[----:B------:R-:W-:Y:S01]  /*3a20*/  @!PT LDS RZ, [RZ] ;  /* 0x00000000fffff984 */ /* 0x000fe20000000800 */
[----:B------:R-:W-:Y:S01]  /*3a30*/  @!PT LDS RZ, [RZ] ;  /* 0x00000000fffff984 */ /* 0x000fe20000000800 */
[----:B------:R2:W-:Y:S06]  /*3a40*/  MEMBAR.ALL.CTA ;  /* 0x0000000000007992 */ /* 0x0005ec0000008000 */
[----:B--2---:R-:W2:Y:S01]  /*3a50*/  FENCE.VIEW.ASYNC.S ;  /* 0x00000000000073c6 */ /* 0x004ea20000000000 */
[----:B------:R-:W-:-:S04]  /*3a60*/  PRMT R0, RZ, 0x654, R0 ;  /* 0x00000654ff007816 */ /* 0x000fc80000000000 */
[----:B--2---:R2:W-:Y:S01]  /*3a70*/  SYNCS.ARRIVE.TRANS64.RED.A1T0 RZ, [R0+URZ], RZ ;  /* 0x000000ff00ff79a7 */ /* 0x0045e200081004ff */
[----:B-1----:R-:W-:Y:S01]  /*3a80*/  LOP3.LUT P1, RZ, R6, 0x1, RZ, 0xc0, !PT ;  /* 0x0000000106ff7812 */ /* 0x002fe2000782c0ff */
[----:B--2---:R-:W-:-:S12]  /*3a90*/  BRA.U UP2, `(.L_x_76) ;  /* 0x0000000102e07547 */ /* 0x004fd8000b800000 */
[----:B------:R-:W1:Y:S01]  /*3aa0*/  LDCU UR6, c[0x0][0x38c] ;  /* 0x00007180ff0677ac */ /* 0x000e620008000800 */
[----:B------:R-:W-:Y:S02]  /*3ab0*/  PLOP3.LUT P2, PT, PT, PT, PT, 0x80, 0x8 ;  /* 0x000000000008781c */ /* 0x000fe40003f4f070 */
[----:B------:R-:W-:Y:S01]  /*3ac0*/  SHF.L.U32 R5, R9, 0x1f, RZ ;  /* 0x0000001f09057819 */ /* 0x000fe200000006ff */
[----:B------:R-:W-:Y:S02]  /*3ad0*/  ULEA UR10, UR22, UR8, 0x3 ;  /* 0x00000008160a7291 */ /* 0x000fe4000f8e18ff */
[----:B------:R-:W-:Y:S02]  /*3ae0*/  ULEA UR11, UR22, UR24, 0x8 ;  /* 0x00000018160b7291 */ /* 0x000fe4000f8e40ff */
[----:B-1----:R-:W-:-:S06]  /*3af0*/  UISETP.GE.AND UP0, UPT, UR6, 0x1, UPT ;  /* 0x000000010600788c */ /* 0x002fcc000bf06270 */
[----:B------:R-:W-:-:S05]  /*3b00*/  PLOP3.LUT P0, PT, PT, PT, UP0, 0x80, 0x8 ;  /* 0x000000000008781c */ /* 0x000fca0003f0f008 */
[----:B------:R-:W-:-:S08]  /*3b10*/  @UP0 ULEA UR6, UR21, UR8, 0x3 ;  /* 0x0000000815060291 */ /* 0x000fd0000f8e18ff */
[----:B------:R-:W-:-:S04]  /*3b20*/  @P0 SHF.L.U32 R0, R2, 0x1f, RZ ;  /* 0x0000001f02000819 */ /* 0x000fc800000006ff */
[----:B------:R1:W2:Y:S01]  /*3b30*/  @P0 SYNCS.PHASECHK.TRANS64.TRYWAIT P2, [UR6], R0 ;  /* 0x00000000ff0005a7 */ /* 0x0002a20008041106 */
[----:B------:R-:W3:Y:S02]  /*3b40*/  SYNCS.PHASECHK.TRANS64.TRYWAIT P0, [UR10+0x130], R5 ;  /* 0x00013005ff0075a7 */ /* 0x000ee4000800110a */
[----:B-123--:R-:W-:Y:S05]  /*3b50*/  @!P0 BRA `(.L_x_77) ;  /* 0x0000008800048947 */ /* 0x00efea0003800000 */
.L_x_186:
[----:B------:R-:W-:Y:S01]  /*3b60*/  UMOV UR19, UR20 ;  /* 0x0000001400137c82 */ /* 0x000fe20008000000 */
[----:B------:R-:W-:Y:S05]  /*3b70*/  BRA.U !UP0, `(.L_x_78) ;  /* 0x0000000108987547 */ /* 0x000fea000b800000 */
[----:B------:R-:W-:Y:S02]  /*3b80*/  UIADD3 UR19, UPT, UPT, UR23, UR20, URZ ;  /* 0x0000001417137290 */ /* 0x000fe4000fffe0ff */
[----:B------:R-:W-:Y:S01]  /*3b90*/  UPLOP3.LUT UP3, UPT, UPT, UPT, UPT, 0x40, 0x4 ;  /* 0x000000000004789c */ /* 0x000fe20003f6e870 */
[----:B------:R-:W-:Y:S01]  /*3ba0*/  UMOV UR18, UR7 ;  /* 0x0000000700127c82 */ /* 0x000fe20008000000 */
[----:B------:R-:W-:-:S09]  /*3bb0*/  UMOV UR17, UR21 ;  /* 0x0000001500117c82 */ /* 0x000fd20008000000 */
.L_x_81:
[----:B--2---:R-:W-:Y:S01]  /*3bc0*/  ULEA UR9, UR17, UR8, 0x3 ;  /* 0x0000000811097291 */ /* 0x004fe2000f8e18ff */
[----:B---3--:R-:W-:Y:S11]  /*3bd0*/  @P2 BRA `(.L_x_79) ;  /* 0x00000000000c2947 */ /* 0x008ff60003800000 */
[----:B-1----:R-:W-:Y:S04]  /*3be0*/  SHF.L.U32 R5, R2, 0x1f, RZ ;  /* 0x0000001f02057819 */ /* 0x002fe800000006ff */
[----:B------:R-:W1:Y:S02]  /*3bf0*/  SYNCS.PHASECHK.TRANS64.TRYWAIT P0, [UR9], R5 ;  /* 0x00000005ff0075a7 */ /* 0x000e640008001109 */
[----:B-1----:R-:W-:Y:S05]  /*3c00*/  @!P0 BRA `(.L_x_80) ;  /* 0x0000008400f08947 */ /* 0x002fea0003800000 */
.L_x_79:
[----:B------:R-:W-:Y:S01]  /*3c10*/  UISETP.NE.AND UP0, UPT, UR18, 0x1, UPT ;  /* 0x000000011200788c */ /* 0x000fe2000bf05270 */
[----:B------:R-:W-:Y:S01]  /*3c20*/  PLOP3.LUT P2, PT, PT, PT, PT, 0x80, 0x8 ;  /* 0x000000000008781c */ /* 0x000fe20003f4f070 */
[----:B------:R-:W-:Y:S02]  /*3c30*/  UIADD3 UR21, UPT, UPT, UR17, 0x1, URZ ;  /* 0x0000000111157890 */ /* 0x000fe4000fffe0ff */
[----:B------:R-:W-:Y:S02]  /*3c40*/  ULEA UR30, UR17, UR15, 0x9 ;  /* 0x0000000f111e7291 */ /* 0x000fe4000f8e48ff */
[----:B------:R-:W-:Y:S01]  /*3c50*/  UISETP.NE.AND UP1, UPT, UR21, 0xb, UPT ;  /* 0x0000000b1500788c */ /* 0x000fe2000bf25270 */
[----:B------:R-:W-:Y:S01]  /*3c60*/  PLOP3.LUT P0, PT, PT, PT, UP0, 0x80, 0x8 ;  /* 0x000000000008781c */ /* 0x000fe20003f0f008 */
[----:B------:R-:W-:Y:S02]  /*3c70*/  ULEA UR32, UR17, UR14, 0x9 ;  /* 0x0000000e11207291 */ /* 0x000fe4000f8e48ff */
[----:B------:R-:W-:Y:S02]  /*3c80*/  USEL UR16, URZ, 0x1, UP1 ;  /* 0x00000001ff107887 */ /* 0x000fe40008800000 */
[----:B------:R-:W-:Y:S02]  /*3c90*/  USEL UR21, UR21, URZ, UP1 ;  /* 0x000000ff15157287 */ /* 0x000fe40008800000 */
[----:B------:R-:W-:Y:S02]  /*3ca0*/  UIADD3 UR36, UPT, UPT, UR30, 0x2, URZ ;  /* 0x000000021e247890 */ /* 0x000fe4000fffe0ff */
[----:B------:R-:W-:Y:S01]  /*3cb0*/  @UP0 ULEA UR6, UR21, UR8, 0x3 ;  /* 0x0000000815060291 */ /* 0x000fe2000f8e18ff */
[----:B------:R-:W-:Y:S01]  /*3cc0*/  LOP3.LUT R2, R2, UR16, RZ, 0x3c, !PT ;  /* 0x0000001002027c12 */ /* 0x000fe2000f8e3cff */
[----:B------:R-:W-:Y:S02]  /*3cd0*/  UIADD3 UR34, UPT, UPT, UR32, 0x2, URZ ;  /* 0x0000000220227890 */ /* 0x000fe4000fffe0ff */
[----:B------:R-:W-:Y:S01]  /*3ce0*/  UIADD3 UR9, UPT, UPT, UR9, 0x58, URZ ;  /* 0x0000005809097890 */ /* 0x000fe2000fffe0ff */
[----:B-1----:R-:W-:Y:S01]  /*3cf0*/  @P0 SHF.L.U32 R0, R2, 0x1f, RZ ;  /* 0x0000001f02000819 */ /* 0x002fe200000006ff */
[----:B------:R-:W-:Y:S01]  /*3d00*/  UMOV UR31, 0x80004020 ;  /* 0x80004020001f7882 */ /* 0x000fe20000000000 */
[----:B------:R-:W-:Y:S01]  /*3d10*/  UMOV UR33, 0x80004020 ;  /* 0x8000402000217882 */ /* 0x000fe20000000000 */
[----:B------:R-:W-:Y:S01]  /*3d20*/  UMOV UR37, 0x80004020 ;  /* 0x8000402000257882 */ /* 0x000fe20000000000 */
[----:B------:R2:W3:Y:S01]  /*3d30*/  @P0 SYNCS.PHASECHK.TRANS64.TRYWAIT P2, [UR6], R0 ;  /* 0x00000000ff0005a7 */ /* 0x0004e20008041106 */
[----:B------:R-:W-:Y:S01]  /*3d40*/  UIADD3 UR20, UPT, UPT, UR20, 0x1, URZ ;  /* 0x0000000114147890 */ /* 0x000fe2000fffe0ff */
[----:B------:R2:W-:Y:S01]  /*3d50*/  UTCQMMA.2CTA gdesc[UR32], gdesc[UR30], tmem[UR11], tmem[UR28], idesc[UR29], UP3 ;  /* 0x00ff1c1e200075ea */ /* 0x0005e20009a0030b */
[----:B------:R-:W-:Y:S02]  /*3d60*/  UIADD3 UR18, UPT, UPT, UR18, -0x1, URZ ;  /* 0xffffffff12127890 */ /* 0x000fe4000fffe0ff */
[----:B------:R-:W-:Y:S02]  /*3d70*/  UISETP.NE.AND UP0, UPT, UR20, UR19, UPT ;  /* 0x000000131400728c */ /* 0x000fe4000bf05270 */
[----:B------:R-:W-:Y:S01]  /*3d80*/  UPLOP3.LUT UP3, UPT, UPT, UPT, UPT, 0x80, 0x8 ;  /* 0x000000000008789c */ /* 0x000fe20003f6f070 */
[----:B------:R-:W-:Y:S01]  /*3d90*/  UMOV UR35, 0x80004020 ;  /* 0x8000402000237882 */ /* 0x000fe20000000000 */
[----:B------:R-:W-:Y:S01]  /*3da0*/  UMOV UR17, UR21 ;  /* 0x0000001500117c82 */ /* 0x000fe20008000000 */
[----:B------:R2:W-:Y:S01]  /*3db0*/  UTCQMMA.2CTA gdesc[UR34], gdesc[UR36], tmem[UR11], tmem[UR26], idesc[UR27], UPT ;  /* 0x00ff1a24220075ea */ /* 0x0005e2000ba0030b */
[----:B------:R2:W-:Y:S03]  /*3dc0*/  UTCBAR.2CTA.MULTICAST [UR9], URZ, UR13 ;  /* 0x000000ff090073e9 */ /* 0x0005e6000820080d */
[----:B------:R-:W-:Y:S05]  /*3dd0*/  BRA.U UP0, `(.L_x_81) ;  /* 0xfffffffd00787547 */ /* 0x000fea000b83ffff */
.L_x_78:
[----:B------:R-:W-:Y:S01]  /*3de0*/  UIADD3 UR10, UPT, UPT, UR10, 0x120, URZ ;  /* 0x000001200a0a7890 */ /* 0x000fe2000fffe0ff */
[----:B------:R-:W-:-:S08]  /*3df0*/  UMOV UR20, UR19 ;  /* 0x0000001300147c82 */ /* 0x000fd00008000000 */
[----:B------:R4:W-:Y:S01]  /*3e00*/  UTCBAR.2CTA.MULTICAST [UR10], URZ, UR12 ;  /* 0x000000ff0a0073e9 */ /* 0x0009e2000820080c */
[----:B------:R-:W-:Y:S02]  /*3e10*/  NOP ;  /* 0x0000000000007918 */ /* 0x000fe40000000000 */
.L_x_76:
[----:B------:R-:W-:Y:S01]  /*3e20*/  UIADD3 UR22, UPT, UPT, UR22, 0x1, URZ ;  /* 0x0000000116167890 */ /* 0x000fe2000fffe0ff */
[----:B------:R-:W-:-:S03]  /*3e30*/  ISETP.NE.AND P0, PT, R8, 0x2, PT ;  /* 0x000000020800780c */ /* 0x000fc60003f05270 */
[----:B------:R-:W-:Y:S01]  /*3e40*/  UISETP.NE.AND UP0, UPT, UR22, 0x2, UPT ;  /* 0x000000021600788c */ /* 0x000fe2000bf05270 */
[----:B-12---:R-:W-:Y:S02]  /*3e50*/  SEL R0, RZ, 0x1, P0 ;  /* 0x00000001ff007807 */ /* 0x006fe40000000000 */
[----:B------:R-:W-:Y:S01]  /*3e60*/  SEL R8, R8, RZ, P0 ;  /* 0x000000ff08087207 */ /* 0x000fe20000000000 */
[----:B------:R-:W-:Y:S01]  /*3e70*/  USEL UR6, URZ, 0x1, UP0 ;  /* 0x00000001ff067887 */ /* 0x000fe20008000000 */
[----:B------:R-:W-:Y:S01]  /*3e80*/  LOP3.LUT R3, R3, R0, RZ, 0x3c, !PT ;  /* 0x0000000003037212 */ /* 0x000fe200078e3cff */
[----:B------:R-:W-:-:S04]  /*3e90*/  USEL UR22, UR22, URZ, UP0 ;  /* 0x000000ff16167287 */ /* 0x000fc80008000000 */
[----:B------:R-:W-:Y:S01]  /*3ea0*/  LOP3.LUT R9, R9, UR6, RZ, 0x3c, !PT ;  /* 0x0000000609097c12 */ /* 0x000fe2000f8e3cff */
[----:B------:R-:W-:Y:S07]  /*3eb0*/  @P1 BRA `(.L_x_82) ;  /* 0xfffffff800b01947 */ /* 0x000fee000383ffff */
[----:B------:R-:W1:Y:S01]  /*3ec0*/  S2UR UR6, SR_CgaCtaId ;  /* 0x00000000000679c3 */ /* 0x000e620000008800 */
[----:B------:R-:W-:Y:S01]  /*3ed0*/  ELECT P0, URZ, PT ;  /* 0x0000000000ff782f */ /* 0x000fe20003800000 */
[----:B------:R-:W-:Y:S01]  /*3ee0*/  HFMA2 R0, -RZ, RZ, 0, 5.9604644775390625e-08 ;  /* 0x00000001ff007431 */ /* 0x000fe200000001ff */
[----:B------:R-:W-:-:S05]  /*3ef0*/  UMOV UR7, 0x40 ;  /* 0x0000004000077882 */ /* 0x000fca0000000000 */
[----:B------:R-:W-:Y:S01]  /*3f00*/  UVIRTCOUNT.DEALLOC.SMPOOL 0x80 ;  /* 0x000000800000784c */ /* 0x000fe20000000000 */
[----:B------:R-:W-:Y:S02]  /*3f10*/  UISETP.NE.AND UP0, UPT, UR5, URZ, UPT ;  /* 0x000000ff0500728c */ /* 0x000fe4000bf05270 */
[----:B-1----:R-:W-:-:S09]  /*3f20*/  ULEA UR6, UR6, UR7, 0x18 ;  /* 0x0000000706067291 */ /* 0x002fd2000f8ec0ff */
[----:B------:R1:W-:Y:S01]  /*3f30*/  @P0 STS.U8 [UR6+0x1c], R0 ;  /* 0x00001c00ff000988 */ /* 0x0003e20008000006 */
[----:B------:R-:W-:Y:S05]  /*3f40*/  BRA.U UP0, `(.L_x_83) ;  /* 0x0000000100587547 */ /* 0x000fea000b800000 */
[----:B------:R-:W-:Y:S01]  /*3f50*/  UIADD3 UR7, UPT, UPT, UR8, 0x130, URZ ;  /* 0x0000013008077890 */ /* 0x000fe2000fffe0ff */
[----:B------:R-:W-:-:S03]  /*3f60*/  SHF.L.U32 R3, R9, 0x1f, RZ ;  /* 0x0000001f09037819 */ /* 0x000fc600000006ff */
[----:B------:R-:W-:-:S09]  /*3f70*/  ULEA UR5, UR22, UR7, 0x3 ;  /* 0x0000000716057291 */ /* 0x000fd2000f8e18ff */
[----:B------:R-:W2:Y:S02]  /*3f80*/  SYNCS.PHASECHK.TRANS64.TRYWAIT P0, [UR5], R3 ;  /* 0x00000003ff0075a7 */ /* 0x000ea40008001105 */
[----:B--2---:R-:W-:Y:S05]  /*3f90*/  @!P0 BRA `(.L_x_84) ;  /* 0x0000008400248947 */ /* 0x004fea0003800000 */
.L_x_189:
[----:B------:R-:W-:-:S04]  /*3fa0*/  UIADD3 UR9, UPT, UPT, UR22, 0x1, URZ ;  /* 0x0000000116097890 */ /* 0x000fc8000fffe0ff */
[----:B------:R-:W-:-:S04]  /*3fb0*/  UISETP.NE.AND UP1, UPT, UR9, 0x2, UPT ;  /* 0x000000020900788c */ /* 0x000fc8000bf25270 */
[----:B------:R-:W-:Y:S02]  /*3fc0*/  USEL UR5, URZ, 0x1, UP1 ;  /* 0x00000001ff057887 */ /* 0x000fe40008800000 */
[----:B------:R-:W-:-:S04]  /*3fd0*/  USEL UR9, UR9, URZ, UP1 ;  /* 0x000000ff09097287 */ /* 0x000fc80008800000 */
[----:B------:R-:W-:Y:S01]  /*3fe0*/  ULEA UR9, UR9, UR7, 0x3 ;  /* 0x0000000709097291 */ /* 0x000fe2000f8e18ff */
[----:B-1----:R-:W-:-:S04]  /*3ff0*/  LOP3.LUT R3, R9, UR5, RZ, 0x3c, !PT ;  /* 0x0000000509037c12 */ /* 0x002fc8000f8e3cff */
[----:B------:R-:W-:Y:S01]  /*4000*/  SHF.L.U32 R3, R3, 0x1f, RZ ;  /* 0x0000001f03037819 */ /* 0x000fe200000006ff */
[----:B------:R-:W-:-:S04]  /*4010*/  IMAD.U32 R0, RZ, RZ, UR9 ;  /* 0x00000009ff007e24 */ /* 0x000fc8000f8e00ff */
[----:B------:R1:W2:Y:S03]  /*4020*/  SYNCS.PHASECHK.TRANS64.TRYWAIT P0, [R0+URZ], R3 ;  /* 0x00000003000075a7 */ /* 0x0002a600080011ff */
[----:B--2---:R-:W-:Y:S05]  /*4030*/  @!P0 NANOSLEEP.SYNCS 0x989680 ;  /* 0x009896800000895d */ /* 0x004fea0003900000 */
[----:B------:R-:W2:Y:S02]  /*4040*/  @!P0 SYNCS.PHASECHK.TRANS64 P0, [R0+URZ], R3 ;  /* 0x00000003000085a7 */ /* 0x000ea400080010ff */
[----:B--2---:R-:W-:Y:S05]  /*4050*/  @P0 BRA `(.L_x_85) ;  /* 0x0000000000200947 */ /* 0x004fea0003800000 */
.L_x_86:
[----:B--2---:R2:W1:Y:S02]  /*4060*/  SYNCS.PHASECHK.TRANS64.TRYWAIT P0, [R0+URZ], R3 ;  /* 0x00000003000075a7 */ /* 0x00446400080011ff */
[----:B-1----:R-:W-:Y:S05]  /*4070*/  @!P0 NANOSLEEP.SYNCS 0x989680 ;  /* 0x009896800000895d */ /* 0x002fea0003900000 */
[----:B------:R-:W1:Y:S02]  /*4080*/  @!P0 SYNCS.PHASECHK.TRANS64 P0, [R0+URZ], R3 ;  /* 0x00000003000085a7 */ /* 0x000e6400080010ff */
[----:B-1----:R-:W-:Y:S05]  /*4090*/  @!P0 BRA `(.L_x_86) ;  /* 0xfffffffc00f08947 */ /* 0x002fea000383ffff */
[----:B------:R-:W-:Y:S05]  /*40a0*/  BRA `(.L_x_85) ;  /* 0x00000000000c7947 */ /* 0x000fea0003800000 */
.L_x_83:
[----:B------:R-:W-:-:S04]  /*40b0*/  UIADD3 UR5, UPT, UPT, UR8, 0x160, URZ ;  /* 0x0000016008057890 */ /* 0x000fc8000fffe0ff */
[----:B------:R-:W-:-:S09]  /*40c0*/  UPRMT UR5, UR4, 0x654, UR5 ;  /* 0x0000065404057896 */ /* 0x000fd20008000005 */
[----:B------:R-:W-:Y:S03]  /*40d0*/  SYNCS.ARRIVE.TRANS64.RED.A1T0 RZ, [UR5], RZ ;  /* 0x000000ffffff79a7 */ /* 0x000fe60008100405 */
.L_x_85:
[----:B-12---:R-:W-:Y:S01]  /*40e0*/  SHF.L.U32 R3, RZ, 0x1f, RZ ;  /* 0x0000001fff037819 */ /* 0x006fe200000006ff */
[----:B------:R-:W-:Y:S01]  /*40f0*/  UIADD3 UR5, UPT, UPT, UR8, 0x160, URZ ;  /* 0x0000016008057890 */ /* 0x000fe2000fffe0ff */
[----:B------:R-:W-:Y:S02]  /*4100*/  PLOP3.LUT P0, PT, PT, PT, UP0, 0x80, 0x8 ;  /* 0x000000000008781c */ /* 0x000fe40003f0f008 */
[----:B------:R-:W1:Y:S02]  /*4110*/  SYNCS.PHASECHK.TRANS64.TRYWAIT P1, [UR8+0x160], R3 ;  /* 0x00016003ff0075a7 */ /* 0x000e640008021108 */
[----:B-1----:R-:W-:Y:S09]  /*4120*/  @!P1 BRA `(.L_x_87) ;  /* 0x0000008000d89947 */ /* 0x002ff20003800000 */
.L_x_191:
[----:B------:R-:W-:Y:S01]  /*4130*/  @!UP0 UPRMT UR5, UR4, 0x654, UR5 ;  /* 0x0000065404058896 */ /* 0x000fe20008000005 */
[----:B------:R-:W-:Y:S02]  /*4140*/  UMOV UR8, 0xffff ;  /* 0x0000ffff00087882 */ /* 0x000fe40000000000 */
[----:B------:R-:W-:-:S06]  /*4150*/  UMOV UR4, 0x1 ;  /* 0x0000000100047882 */ /* 0x000fcc0000000000 */
[----:B------:R-:W-:Y:S01]  /*4160*/  @!P0 SYNCS.ARRIVE.TRANS64.RED.A1T0 RZ, [UR5], RZ ;  /* 0x000000ffffff89a7 */ /* 0x000fe20008100405 */
[----:B------:R-:W-:Y:S01]  /*4170*/  NOP ;  /* 0x0000000000007918 */ /* 0x000fe20000000000 */
[----:B-1----:R-:W1:Y:S01]  /*4180*/  LDS R0, [UR6+0x14] ;  /* 0x00001406ff007984 */ /* 0x002e620008000800 */
[----:B------:R-:W-:-:S04]  /*4190*/  ULOP3.LUT UR5, UR24, 0xffff, URZ, 0xc0, !UPT ;  /* 0x0000ffff18057892 */ /* 0x000fc8000f8ec0ff */
[----:B------:R-:W-:-:S04]  /*41a0*/  USHF.R.U32.HI UR5, URZ, 0x5, UR5 ;  /* 0x00000005ff057899 */ /* 0x000fc80008011605 */
[----:B------:R-:W-:Y:S02]  /*41b0*/  USHF.L.U32 UR8, UR8, UR5, URZ ;  /* 0x0000000508087299 */ /* 0x000fe400080006ff */
[----:B------:R-:W-:-:S04]  /*41c0*/  USHF.L.U32 UR4, UR4, UR5, URZ ;  /* 0x0000000504047299 */ /* 0x000fc800080006ff */
[----:B-1----:R-:W-:-:S04]  /*41d0*/  LOP3.LUT R0, R0, UR8, RZ, 0xc0, !PT ;  /* 0x0000000800007c12 */ /* 0x002fc8000f8ec0ff */
[----:B------:R-:W-:-:S13]  /*41e0*/  ISETP.NE.AND P0, PT, R0, UR8, PT ;  /* 0x0000000800007c0c */ /* 0x000fda000bf05270 */
[----:B------:R-:W-:Y:S05]  /*41f0*/  @P0 BRA `(.L_x_88) ;  /* 0x0000000000580947 */ /* 0x000fea0003800000 */
[----:B------:R-:W1:Y:S02]  /*4200*/  LDS R0, [UR6+0x18] ;  /* 0x00001806ff007984 */ /* 0x000e640008000800 */
[----:B-1----:R-:W-:-:S04]  /*4210*/  LOP3.LUT R0, R0, UR4, RZ, 0xc0, !PT ;  /* 0x0000000400007c12 */ /* 0x002fc8000f8ec0ff */
[----:B------:R-:W-:-:S13]  /*4220*/  ISETP.NE.AND P0, PT, R0, UR4, PT ;  /* 0x0000000400007c0c */ /* 0x000fda000bf05270 */
[----:B------:R-:W-:Y:S05]  /*4230*/  @P0 BRA `(.L_x_89) ;  /* 0x00000000003c0947 */ /* 0x000fea0003800000 */
[----:B------:R-:W1:Y:S01]  /*4240*/  S2R R2, SR_LANEID ;  /* 0x0000000000027919 */ /* 0x000e620000000000 */
[----:B------:R-:W-:Y:S01]  /*4250*/  ULOP3.LUT UR8, URZ, UR8, URZ, 0x33, !UPT ;  /* 0x00000008ff087292 */ /* 0x000fe2000f8e33ff */
[----:B------:R-:W-:Y:S01]  /*4260*/  LOP3.LUT R4, RZ, UR4, RZ, 0x33, !PT ;  /* 0x00000004ff047c12 */ /* 0x000fe2000f8e33ff */
[----:B------:R-:W-:Y:S02]  /*4270*/  VOTEU.ANY UR7, UPT, PT ;  /* 0x0000000000077886 */ /* 0x000fe400038e0100 */
[----:B------:R-:W-:Y:S01]  /*4280*/  UFLO.U32 UR7, UR7 ;  /* 0x00000007000772bd */ /* 0x000fe200080e0000 */
[----:B------:R-:W2:Y:S01]  /*4290*/  REDUX UR4, R4 ;  /* 0x00000000040473c4 */ /* 0x000ea20000000000 */
[----:B------:R-:W-:-:S06]  /*42a0*/  IMAD.U32 R0, RZ, RZ, UR8 ;  /* 0x00000008ff007e24 */ /* 0x000fcc000f8e00ff */
[----:B------:R1:W-:Y:S01]  /*42b0*/  UTCATOMSWS.AND URZ, UR8 ;  /* 0x0000000800ff79e3 */ /* 0x0003e20008000000 */
[----:B------:R-:W3:Y:S01]  /*42c0*/  REDUX UR5, R0 ;  /* 0x00000000000573c4 */ /* 0x000ee20000000000 */
[----:B-1----:R-:W-:Y:S01]  /*42d0*/  ISETP.EQ.U32.AND P0, PT, R2, UR7, PT ;  /* 0x0000000702007c0c */ /* 0x002fe2000bf02070 */
[----:B--2---:R-:W-:Y:S01]  /*42e0*/  IMAD.U32 R2, RZ, RZ, UR4 ;  /* 0x00000004ff027e24 */ /* 0x004fe2000f8e00ff */
[----:B---3--:R-:W-:-:S11]  /*42f0*/  MOV R3, UR5 ;  /* 0x0000000500037c02 */ /* 0x008fd60008000f00 */
[----:B------:R1:W-:Y:S04]  /*4300*/  @P0 ATOMS.AND RZ, [UR6+0x14], R3 ;  /* 0x00001403ffff098c */ /* 0x0003e8000a800006 */
[----:B------:R1:W-:Y:S01]  /*4310*/  @P0 ATOMS.AND RZ, [UR6+0x18], R2 ;  /* 0x00001802ffff098c */ /* 0x0003e2000a800006 */
[----:B------:R-:W-:Y:S05]  /*4320*/  BRA `(.L_x_90) ;  /* 0x0000000000147947 */ /* 0x000fea0003800000 */
.L_x_89:
[----:B------:R-:W-:Y:S02]  /*4330*/  MOV R2, 0x4350 ;  /* 0x0000435000027802 */ /* 0x000fe40000000f00 */
[----:B---345:R-:W-:Y:S05]  /*4340*/  CALL.REL.NOINC `($__internal_0_$__cuda_sm10x_tcgen05_guardrail_trap_col_being_dealloced_not_returned_by_alloc) ;  /* 0x0000008400b47944 */ /* 0x038fea0003c00000 */
[----:B------:R-:W-:Y:S05]  /*4350*/  BRA `(.L_x_90) ;  /* 0x0000000000087947 */ /* 0x000fea0003800000 */
.L_x_88:
[----:B------:R-:W-:Y:S02]  /*4360*/  MOV R2, 0x4380 ;  /* 0x0000438000027802 */ /* 0x000fe40000000f00 */
[----:B---345:R-:W-:Y:S05]  /*4370*/  CALL.REL.NOINC `($__internal_2_$__cuda_sm10x_tcgen05_guardrail_trap_unallocated_columns_being_dealloced) ;  /* 0x0000008400c07944 */ /* 0x038fea0003c00000 */
.L_x_90:
[----:B------:R-:W-:Y:S01]  /*4380*/  NOP ;  /* 0x0000000000007918 */ /* 0x000fe20000000000 */
[----:B----4-:R-:W-:Y:S05]  /*4390*/  EXIT ;  /* 0x000000000000794d */ /* 0x010fea0003800000 */
.L_x_63:
[----:B------:R-:W-:-:S09]  /*43a0*/  UISETP.NE.OR UP5, UPT, UR10, 0x3, !UP5 ;  /* 0x000000030a00788c */ /* 0x000fd2000efa5670 */
[----:B------:R-:W-:Y:S05]  /*43b0*/  BRA.U UP5, `(.L_x_91) ;  /* 0x0000001105147547 */ /* 0x000fea000b800000 */
[----:B------:R-:W1:Y:S01]  /*43c0*/  LDC R0, c[0x0][0xb30] ;  /* 0x0002cc00ff007b82 */ /* 0x000e620000000800 */
[----:B------:R-:W2:Y:S01]  /*43d0*/  LDCU.64 UR8, c[0x0][0x888] ;  /* 0x00011100ff0877ac */ /* 0x000ea20008000a00 */
[----:B------:R-:W-:Y:S02]  /*43e0*/  HFMA2 R29, -RZ, RZ, 0, 0 ;  /* 0x00000000ff1d7431 */ /* 0x000fe400000001ff */
[----:B------:R-:W-:Y:S01]  /*43f0*/  IMAD.MOV.U32 R31, RZ, RZ, 0x1 ;  /* 0x00000001ff1f7424 */ /* 0x000fe200078e00ff */
[----:B------:R-:W-:Y:S01]  /*4400*/  MOV R23, 0x2000 ;  /* 0x0000200000177802 */ /* 0x000fe20000000f00 */
[----:B------:R-:W3:Y:S01]  /*4410*/  LDCU.64 UR4, c[0x0][0x890] ;  /* 0x00011200ff0477ac */ /* 0x000ee20008000a00 */
[----:B------:R-:W-:Y:S01]  /*4420*/  IMAD.MOV.U32 R30, RZ, RZ, RZ ;  /* 0x000000ffff1e7224 */ /* 0x000fe200078e00ff */
[----:B------:R-:W4:Y:S01]  /*4430*/  LDC R19, c[0x0][0x370] ;  /* 0x0000dc00ff137b82 */ /* 0x000f220000000800 */
[----:B------:R-:W-:Y:S01]  /*4440*/  UMOV UR7, 0x400 ;  /* 0x0000040000077882 */ /* 0x000fe20000000000 */
[----:B------:R-:W-:-:S02]  /*4450*/  UPLOP3.LUT UP1, UPT, UPT, UPT, UPT, 0x40, 0x4 ;  /* 0x000000000004789c */ /* 0x000fc40003f2e870 */
[----:B------:R-:W-:-:S04]  /*4460*/  ULEA UR7, UR37, UR7, 0x18 ;  /* 0x0000000725077291 */ /* 0x000fc8000f8ec0ff */
[----:B------:R-:W4:Y:S01]  /*4470*/  LDC R2, c[0x0][0xb0c] ;  /* 0x0002c300ff027b82 */ /* 0x000f220000000800 */
[----:B------:R-:W-:Y:S02]  /*4480*/  UIADD3 UR13, UPT, UPT, UR7, 0xc8, URZ ;  /* 0x000000c8070d7890 */ /* 0x000fe4000fffe0ff */
[----:B--2---:R-:W-:Y:S02]  /*4490*/  UISETP.NE.U32.AND UP2, UPT, UR8, URZ, UPT ;  /* 0x000000ff0800728c */ /* 0x004fe4000bf45070 */
[----:B------:R-:W-:Y:S02]  /*44a0*/  UIADD3 UR33, UPT, UPT, UR7, 0xb0, URZ ;  /* 0x000000b007217890 */ /* 0x000fe4000fffe0ff */
[----:B---3--:R-:W-:Y:S01]  /*44b0*/  UISETP.NE.U32.AND UP3, UPT, UR4, URZ, UPT ;  /* 0x000000ff0400728c */ /* 0x008fe2000bf65070 */
[----:B------:R-:W2:Y:S01]  /*44c0*/  LDC R18, c[0x0][0xb20] ;  /* 0x0002c800ff127b82 */ /* 0x000ea20000000800 */
[----:B-1----:R-:W-:Y:S01]  /*44d0*/  ISETP.NE.AND P1, PT, R0, 0x1, PT ;  /* 0x000000010000780c */ /* 0x002fe20003f25270 */
[----:B------:R-:W-:-:S02]  /*44e0*/  UISETP.NE.AND.EX UP2, UPT, UR9, URZ, UPT, UP2 ;  /* 0x000000ff0900728c */ /* 0x000fc4000bf45320 */
[----:B------:R-:W-:Y:S02]  /*44f0*/  UIADD3 UR25, UPT, UPT, UR7, 0xb8, URZ ;  /* 0x000000b807197890 */ /* 0x000fe4000fffe0ff */
[----:B------:R-:W-:Y:S02]  /*4500*/  UIADD3 UR17, UPT, UPT, UR7, 0xc0, URZ ;  /* 0x000000c007117890 */ /* 0x000fe4000fffe0ff */
[----:B------:R-:W1:Y:S01]  /*4510*/  LDC.64 R32, c[0x0][0x348] ;  /* 0x0000d200ff207b82 */ /* 0x000e620000000a00 */
[----:B------:R-:W-:Y:S02]  /*4520*/  UPRMT UR13, UR37, 0x654, UR13 ;  /* 0x00000654250d7896 */ /* 0x000fe4000800000d */
[----:B------:R-:W-:-:S05]  /*4530*/  UISETP.NE.AND.EX UP3, UPT, UR5, URZ, UPT, UP3 ;  /* 0x000000ff0500728c */ /* 0x000fca000bf65330 */
[----:B------:R-:W3:Y:S08]  /*4540*/  LDC.64 R16, c[0x0][0xb10] ;  /* 0x0002c400ff107b82 */ /* 0x000ef00000000a00 */
[----:B------:R-:W1:Y:S08]  /*4550*/  LDC.64 R6, c[0x0][0xb18] ;  /* 0x0002c600ff067b82 */ /* 0x000e700000000a00 */
[----:B------:R-:W1:Y:S08]  /*4560*/  LDC.64 R4, c[0x0][0xb28] ;  /* 0x0002ca00ff047b82 */ /* 0x000e700000000a00 */
[----:B--2-4-:R-:W1:Y:S02]  /*4570*/  LDC R22, c[0x0][0x374] ;  /* 0x0000dd00ff167b82 */ /* 0x014e640000000800 */
.L_x_102:
[C---:B------:R-:W-:Y:S02]  /*4580*/  LEA R0, R30.reuse, UR7, 0x3 ;  /* 0x000000071e007c11 */ /* 0x040fe4000f8e18ff */
[----:B------:R-:W-:Y:S02]  /*4590*/  SHF.L.U32 R3, R29, 0x1f, RZ ;  /* 0x0000001f1d037819 */ /* 0x000fe400000006ff */
[----:B------:R-:W-:Y:S02]  /*45a0*/  LEA R24, R30, UR7, 0x4 ;  /* 0x000000071e187c11 */ /* 0x000fe4000f8e20ff */
[----:B--2---:R-:W2:Y:S02]  /*45b0*/  SYNCS.PHASECHK.TRANS64.TRYWAIT P0, [R0+URZ+0x100], R3 ;  /* 0x00010003000075a7 */ /* 0x004ea400080011ff */
[----:B--2---:R-:W-:Y:S05]  /*45c0*/  @!P0 BRA `(.L_x_92) ;  /* 0x0000007c00c88947 */ /* 0x004fea0003800000 */
.L_x_192:
[----:B------:R-:W-:Y:S01]  /*45d0*/  ISETP.GE.AND P0, PT, R72, 0x1, PT ;  /* 0x000000014800780c */ /* 0x000fe20003f06270 */
[----:B------:R-:W4:Y:S01]  /*45e0*/  LDS.128 R24, [R24+0x170] ;  /* 0x0001700018187984 */ /* 0x000f220000000c00 */
[----:B--2---:R-:W-:Y:S01]  /*45f0*/  VIADD R0, R0, 0x110 ;  /* 0x0000011000007836 */ /* 0x004fe20000000000 */
[----:B------:R-:W-:Y:S01]  /*4600*/  @!PT LDS RZ, [RZ] ;  /* 0x00000000fffff984 */ /* 0x000fe20000000800 */
[----:B------:R-:W-:Y:S01]  /*4610*/  @!PT LDS RZ, [RZ] ;  /* 0x00000000fffff984 */ /* 0x000fe20000000800 */
[----:B------:R-:W-:Y:S01]  /*4620*/  @!PT LDS RZ, [RZ] ;  /* 0x00000000fffff984 */ /* 0x000fe20000000800 */
[----:B------:R-:W-:Y:S01]  /*4630*/  @!PT LDS RZ, [RZ] ;  /* 0x00000000fffff984 */ /* 0x000fe20000000800 */
[----:B------:R2:W-:Y:S06]  /*4640*/  MEMBAR.ALL.CTA ;  /* 0x0000000000007992 */ /* 0x0005ec0000008000 */
[----:B--2---:R-:W2:Y:S01]  /*4650*/  FENCE.VIEW.ASYNC.S ;  /* 0x00000000000073c6 */ /* 0x004ea20000000000 */
[----:B------:R-:W-:Y:S04]  /*4660*/  PRMT R0, RZ, 0x654, R0 ;  /* 0x00000654ff007816 */ /* 0x000fe80000000000 */
[----:B--2---:R2:W-:Y:S01]  /*4670*/  SYNCS.ARRIVE.TRANS64.RED.A1T0 RZ, [R0+URZ], RZ ;  /* 0x000000ff00ff79a7 */ /* 0x0045e200081004ff */
[----:B----4-:R-:W-:Y:S11]  /*4680*/  LOP3.LUT P3, RZ, R26, 0x1, RZ, 0xc0, !PT ;  /* 0x000000011aff7812 */ /* 0x010ff6000786c0ff */
[----:B------:R-:W-:Y:S02]  /*4690*/  @!UPT UIADD3 URZ, UPT, UPT, URZ, URZ, URZ ;  /* 0x000000fffffff290 */ /* 0x000fe4000fffe0ff */
[----:B------:R-:W-:Y:S02]  /*46a0*/  @P3 MOV R13, R24 ;  /* 0x00000018000d3202 */ /* 0x000fe40000000f00 */
[----:B------:R-:W-:Y:S01]  /*46b0*/  @P3 LOP3.LUT R8, R25, 0xffff, RZ, 0xc0, !PT ;  /* 0x0000ffff19083812 */ /* 0x000fe200078ec0ff */
[----:B--2---:R-:W-:Y:S06]  /*46c0*/  @!P0 BRA `(.L_x_93) ;  /* 0x0000000000a48947 */ /* 0x004fec0003800000 */
[----:B-1----:R-:W-:Y:S01]  /*46d0*/  IMAD.HI.U32 R35, R22, R7, RZ ;  /* 0x0000000716237227 */ /* 0x002fe200078e00ff */
[----:B------:R-:W-:Y:S02]  /*46e0*/  ISETP.NE.AND P0, PT, R6, 0x1, PT ;  /* 0x000000010600780c */ /* 0x000fe40003f05270 */
[----:B------:R-:W-:Y:S01]  /*46f0*/  ISETP.NE.AND P2, PT, R72, 0x1, PT ;  /* 0x000000014800780c */ /* 0x000fe20003f45270 */
[----:B---3--:R-:W-:Y:S01]  /*4700*/  IMAD.HI.U32 R34, R19, R16, RZ ;  /* 0x0000001013227227 */ /* 0x008fe200078e00ff */
[----:B------:R-:W-:Y:S02]  /*4710*/  SHF.R.U32.HI R35, RZ, R18, R35 ;  /* 0x00000012ff237219 */ /* 0x000fe40000011623 */
[----:B------:R-:W-:Y:S01]  /*4720*/  ISETP.NE.AND P4, PT, R2, 0x1, PT ;  /* 0x000000010200780c */ /* 0x000fe20003f85270 */
[----:B------:R-:W-:Y:S01]  /*4730*/  IMAD.HI.U32 R36, R13, R16, RZ ;  /* 0x000000100d247227 */ /* 0x000fe200078e00ff */
[----:B------:R-:W-:Y:S02]  /*4740*/  SHF.R.U32.HI R34, RZ, R17, R34 ;  /* 0x00000011ff227219 */ /* 0x000fe40000011622 */
[----:B------:R-:W-:Y:S01]  /*4750*/  SEL R3, R22, R35, !P0 ;  /* 0x0000002316037207 */ /* 0x000fe20004000000 */
[C---:B------:R-:W-:Y:S01]  /*4760*/  IMAD.HI.U32 R35, R8.reuse, R7, RZ ;  /* 0x0000000708237227 */ /* 0x040fe200078e00ff */
[----:B------:R-:W-:Y:S02]  /*4770*/  SEL R11, R19, R34, !P4 ;  /* 0x00000022130b7207 */ /* 0x000fe40006000000 */
[----:B------:R-:W-:Y:S01]  /*4780*/  SHF.R.U32.HI R36, RZ, R17, R36 ;  /* 0x00000011ff247219 */ /* 0x000fe20000011624 */
[----:B------:R-:W-:Y:S01]  /*4790*/  IMAD.HI.U32 R38, R3, R4, RZ ;  /* 0x0000000403267227 */ /* 0x000fe200078e00ff */
[----:B------:R-:W-:Y:S03]  /*47a0*/  SHF.R.U32.HI R35, RZ, R18, R35 ;  /* 0x00000012ff237219 */ /* 0x000fe60000011623 */
[----:B------:R-:W-:Y:S01]  /*47b0*/  IMAD.HI.U32 R34, R11, R4, RZ ;  /* 0x000000040b227227 */ /* 0x000fe200078e00ff */
[----:B------:R-:W-:Y:S02]  /*47c0*/  @P2 SHF.R.U32.HI R3, RZ, R5, R38 ;  /* 0x00000005ff032219 */ /* 0x000fe40000011626 */
[----:B------:R-:W-:Y:S02]  /*47d0*/  SEL R9, R8, R35, !P0 ;  /* 0x0000002308097207 */ /* 0x000fe40004000000 */
[----:B------:R-:W-:Y:S01]  /*47e0*/  @P2 SHF.R.U32.HI R11, RZ, R5, R34 ;  /* 0x00000005ff0b2219 */ /* 0x000fe20000011622 */
[C---:B------:R-:W-:Y:S01]  /*47f0*/  IMAD R10, R72.reuse, R3, RZ ;  /* 0x00000003480a7224 */ /* 0x040fe200078e02ff */
[----:B------:R-:W-:Y:S01]  /*4800*/  SEL R3, R13, R36, !P4 ;  /* 0x000000240d037207 */ /* 0x000fe20006000000 */
[C---:B------:R-:W-:Y:S03]  /*4810*/  IMAD.HI.U32 R14, R9.reuse, R4, RZ ;  /* 0x00000004090e7227 */ /* 0x040fe600078e00ff */
[----:B------:R-:W-:Y:S01]  /*4820*/  ISETP.GE.AND P0, PT, R9, R10, PT ;  /* 0x0000000a0900720c */ /* 0x000fe20003f06270 */
[C---:B------:R-:W-:Y:S01]  /*4830*/  IMAD R12, R72.reuse, R11, RZ ;  /* 0x0000000b480c7224 */ /* 0x040fe200078e02ff */
[-C--:B------:R-:W-:Y:S04]  /*4840*/  SHF.R.U32.HI R14, RZ, R5.reuse, R14 ;  /* 0x00000005ff0e7219 */ /* 0x080fe8000001160e */
[----:B------:R-:W-:Y:S02]  /*4850*/  ISETP.GE.OR P0, PT, R3, R12, P0 ;  /* 0x0000000c0300720c */ /* 0x000fe40000706670 */
[----:B------:R-:W-:Y:S05]  /*4860*/  SEL R15, R9, R14, !P2 ;  /* 0x0000000e090f7207 */ /* 0x000fea0005000000 */
[----:B------:R-:W-:Y:S04]  /*4870*/  IMAD.MOV R14, RZ, RZ, -R15 ;  /* 0x000000ffff0e7224 */ /* 0x000fe800078e0a0f */
[----:B------:R-:W-:Y:S02]  /*4880*/  IMAD R14, R72, R14, R9 ;  /* 0x0000000e480e7224 */ /* 0x000fe400078e0209 */
[C---:B------:R-:W-:Y:S05]  /*4890*/  @!P0 IMAD.HI.U32 R10, R3.reuse, R4, RZ ;  /* 0x00000004030a8227 */ /* 0x040fea00078e00ff */
[----:B------:R-:W-:Y:S04]  /*48a0*/  @!P0 SHF.R.U32.HI R10, RZ, R5, R10 ;  /* 0x00000005ff0a8219 */ /* 0x000fe8000001160a */
[----:B------:R-:W-:Y:S01]  /*48b0*/  @!P0 SEL R0, R3, R10, !P2 ;  /* 0x0000000a03008207 */ /* 0x000fe20005000000 */
[----:B------:R-:W-:Y:S03]  /*48c0*/  IMAD.MOV R10, RZ, RZ, -R3 ;  /* 0x000000ffff0a7224 */ /* 0x000fe600078e0a03 */
[----:B------:R-:W-:Y:S01]  /*48d0*/  @!P0 IADD3 R15, PT, PT, R15, -R0, RZ ;  /* 0x800000000f0f8210 */ /* 0x000fe20007ffe0ff */
[----:B------:R-:W-:Y:S01]  /*48e0*/  @!P0 IMAD R0, R11, R14, R0 ;  /* 0x0000000e0b008224 */ /* 0x000fe200078e0200 */
[----:B------:R-:W-:Y:S01]  /*48f0*/  IADD3 R11, PT, PT, -R9, RZ, RZ ;  /* 0x000000ff090b7210 */ /* 0x000fe20007ffe1ff */
[----:B------:R-:W-:Y:S02]  /*4900*/  IMAD R13, R2, R10, R13 ;  /* 0x0000000a020d7224 */ /* 0x000fe400078e020d */
[----:B------:R-:W-:Y:S02]  /*4910*/  @!P0 IMAD R9, R15, R72, R3 ;  /* 0x000000480f098224 */ /* 0x000fe400078e0203 */
[----:B------:R-:W-:Y:S02]  /*4920*/  @!P0 IMAD.MOV.U32 R3, RZ, RZ, R0 ;  /* 0x000000ffff038224 */ /* 0x000fe400078e0000 */
[----:B------:R-:W-:Y:S02]  /*4930*/  IMAD R8, R6, R11, R8 ;  /* 0x0000000b06087224 */ /* 0x000fe400078e0208 */
[----:B------:R-:W-:Y:S02]  /*4940*/  IMAD R13, R3, R2, R13 ;  /* 0x00000002030d7224 */ /* 0x000fe400078e020d */
[----:B------:R-:W-:Y:S02]  /*4950*/  IMAD R8, R9, R6, R8 ;  /* 0x0000000609087224 */ /* 0x000fe400078e0208 */
.L_x_93:
[----:B------:R-:W-:Y:S05]  /*4960*/  BRA.U UP1, `(.L_x_94) ;  /* 0x0000000101107547 */ /* 0x000fea000b800000 */
[----:B------:R-:W-:Y:S04]  /*4970*/  MOV R0, UR6 ;  /* 0x0000000600007c02 */ /* 0x000fe80008000f00 */
[----:B------:R-:W-:Y:S04]  /*4980*/  SHF.L.U32 R3, R0, 0x1f, RZ ;  /* 0x0000001f00037819 */ /* 0x000fe800000006ff */
[----:B------:R-:W2:Y:S02]  /*4990*/  SYNCS.PHASECHK.TRANS64.TRYWAIT P0, [UR7+0xf8], R3 ;  /* 0x0000f803ff0075a7 */ /* 0x000ea40008001107 */
[----:B--2---:R-:W-:Y:S05]  /*49a0*/  @!P0 BRA `(.L_x_95) ;  /* 0x0000007800e48947 */ /* 0x004fea0003800000 */
.L_x_94:
[----:B------:R-:W-:Y:S02]  /*49b0*/  R2UR UR35, R21 ;  /* 0x00000000152372ca */ /* 0x000fe400000e0000 */
[----:B------:R-:W-:Y:S02]  /*49c0*/  R2UR UR34, R20 ;  /* 0x00000000142272ca */ /* 0x000fe400000e0000 */
[----:B------:R-:W-:Y:S02]  /*49d0*/  ISETP.NE.U32.AND P2, PT, RZ, UR4, PT ;  /* 0x00000004ff007c0c */ /* 0x000fe4000bf45070 */
[----:B------:R-:W-:Y:S02]  /*49e0*/  SHF.L.U32 R12, R31, 0x1f, RZ ;  /* 0x0000001f1f0c7819 */ /* 0x000fe400000006ff */
[----:B------:R-:W-:Y:S05]  /*49f0*/  ISETP.NE.AND.EX P2, PT, RZ, UR5, PT, P2 ;  /* 0x00000005ff007c0c */ /* 0x000fea000bf45320 */
[----:B------:R-:W-:Y:S02]  /*4a00*/  USHF.L.U32 UR35, UR35, 0x7, URZ ;  /* 0x0000000723237899 */ /* 0x000fe400080006ff */
[----:B------:R-:W-:Y:S01]  /*4a10*/  USHF.L.U32 UR34, UR34, 0x8, URZ ;  /* 0x0000000822227899 */ /* 0x000fe200080006ff */
[----:B------:R-:W-:Y:S11]  /*4a20*/  BRA.U !UP3, `(.L_x_96) ;  /* 0x000000010b347547 */ /* 0x000ff6000b800000 */
[----:B------:R-:W-:Y:S01]  /*4a30*/  UPLOP3.LUT UP0, UPT, UPT, UPT, UP2, 0x80, 0x8 ;  /* 0x000000000008789c */ /* 0x000fe20003f0f020 */
[----:B--2---:R-:W-:Y:S02]  /*4a40*/  HFMA2 R0, -RZ, RZ, 0, 5.9604644775390625e-08 ;  /* 0x00000001ff007431 */ /* 0x004fe400000001ff */
[----:B------:R-:W-:Y:S03]  /*4a50*/  IMAD.MOV.U32 R171, RZ, RZ, 0x1 ;  /* 0x00000001ffab7424 */ /* 0x000fe600078e00ff */
[----:B------:R-:W-:Y:S05]  /*4a60*/  PLOP3.LUT P0, PT, PT, PT, UP0, 0x80, 0x8 ;  /* 0x000000000008781c */ /* 0x000fea0003f0f008 */
[----:B------:R-:W2:Y:S01]  /*4a70*/  @UP0 LDCU.64 UR10, c[0x0][0x888] ;  /* 0x00011100ff0a07ac */ /* 0x000ea20008000a00 */
[----:B------:R-:W-:Y:S07]  /*4a80*/  @UP0 UIMAD UR8, UR36, UR4, URZ ;  /* 0x00000004240802a4 */ /* 0x000fee000f8e02ff */
[----:B------:R-:W-:Y:S01]  /*4a90*/  @!P0 PRMT R171, R0, 0x7610, R171 ;  /* 0x0000761000ab8816 */ /* 0x000fe200000000ab */
[----:B--2---:R-:W-:Y:S03]  /*4aa0*/  @UP0 UIMAD.WIDE UR10, UR8, 0x4, UR10 ;  /* 0x00000004080a08a5 */ /* 0x004fe6000f8e020a */
[----:B------:R-:W2:Y:S03]  /*4ab0*/  @!UP0 LDCU UR8, c[0x0][0x880] ;  /* 0x00011000ff0887ac */ /* 0x000ea60008000800 */
[----:B------:R-:W-:Y:S01]  /*4ac0*/  IMAD.U32 R10, RZ, RZ, UR10 ;  /* 0x0000000aff0a7e24 */ /* 0x000fe2000f8e00ff */
[----:B------:R-:W-:Y:S05]  /*4ad0*/  MOV R11, UR11 ;  /* 0x0000000b000b7c02 */ /* 0x000fea0008000f00 */
[----:B-----5:R4:W5:Y:S02]  /*4ae0*/  @P0 LDG.E R81, desc[UR46][R10.64] ;  /* 0x0000002e0a510981 */ /* 0x020964000c1e1900 */
[----:B--2-4-:R-:W-:Y:S07]  /*4af0*/  @!P0 IMAD.U32 R81, RZ, RZ, UR8 ;  /* 0x00000008ff518e24 */ /* 0x014fee000f8e00ff */
.L_x_96:
[----:B-----5:R-:W-:Y:S01]  /*4b00*/  @!P2 FSETP.EQ.AND P0, PT, R81, RZ, PT ;  /* 0x000000ff5100a20b */ /* 0x020fe20003f02000 */
[----:B------:R-:W-:Y:S01]  /*4b10*/  @!UPT UIADD3 URZ, UPT, UPT, URZ, URZ, URZ ;  /* 0x000000fffffff290 */ /* 0x000fe2000fffe0ff */
[----:B------:R-:W-:Y:S11]  /*4b20*/  @!P2 BRA `(.L_x_97) ;  /* 0x000000000014a947 */ /* 0x000ff60003800000 */
[----:B------:R-:W-:Y:S02]  /*4b30*/  LOP3.LUT P2, RZ, R171, 0xff, RZ, 0xc0, !PT ;  /* 0x000000ffabff7812 */ /* 0x000fe4000784c0ff */
[----:B------:R-:W-:Y:S04]  /*4b40*/  PLOP3.LUT P0, PT, PT, PT, UP0, 0x80, 0x8 ;  /* 0x000000000008781c */ /* 0x000fe80003f0f008 */
[----:B------:R-:W-:Y:S07]  /*4b50*/  PLOP3.LUT P0, PT, P0, PT, PT, 0x8, 0x80 ;  /* 0x000000000080781c */ /* 0x000fee000070e170 */
[----:B------:R-:W-:Y:S11]  /*4b60*/  @P2 FSETP.EQ.AND P0, PT, R81, RZ, PT ;  /* 0x000000ff5100220b */ /* 0x000ff60003f02000 */
[----:B------:R-:W-:Y:S02]  /*4b70*/  @!UPT UIADD3 URZ, UPT, UPT, URZ, URZ, URZ ;  /* 0x000000fffffff290 */ /* 0x000fe4000fffe0ff */
.L_x_97:
[----:B------:R-:W4:Y:S01]  /*4b80*/  SYNCS.PHASECHK.TRANS64.TRYWAIT P2, [UR7+0xd0], R12 ;  /* 0x0000d00cff0075a7 */ /* 0x000f220008041107 */
[----:B------:R-:W-:Y:S04]  /*4b90*/  ELECT P4, URZ, PT ;  /* 0x0000000000ff782f */ /* 0x000fe80003880000 */
[----:B------:R-:W-:Y:S11]  /*4ba0*/  PLOP3.LUT P4, PT, P0, P4, PT, 0xf2, 0x2f ;  /* 0x00000000002f781c */ /* 0x000ff60000789e72 */
[----:B------:R-:W-:Y:S02]  /*4bb0*/  @!UPT UIADD3 URZ, UPT, UPT, URZ, URZ, URZ ;  /* 0x000000fffffff290 */ /* 0x000fe4000fffe0ff */
[----:B-1----:R-:W-:Y:S05]  /*4bc0*/  @!P4 IADD3 R9, P0, PT, R32, 0x580, RZ ;  /* 0x000005802009c810 */ /* 0x002fea0007f1e0ff */
[----:B--2---:R-:W-:Y:S01]  /*4bd0*/  @!P4 IMAD.X R0, RZ, RZ, R33, P0 ;  /* 0x000000ffff00c224 */ /* 0x004fe200000e0621 */
[----:B----4-:R-:W-:Y:S07]  /*4be0*/  @!P2 BRA `(.L_x_98) ;  /* 0x00000078006ca947 */ /* 0x010fee0003800000 */
.L_x_195:
[----:B------:R-:W-:Y:S01]  /*4bf0*/  @!P4 R2UR UR8, R0 ;  /* 0x000000000008c2ca */ /* 0x000fe200000e0000 */
[----:B------:R-:W-:Y:S01]  /*4c00*/  VOTEU.ALL UP1, P4 ;  /* 0x0000000000ff7886 */ /* 0x000fe20002020000 */
[----:B------:R-:W-:Y:S01]  /*4c10*/  @!P4 R2UR UR9, R9 ;  /* 0x000000000909c2ca */ /* 0x000fe200000e0000 */
[----:B------:R-:W-:Y:S01]  /*4c20*/  @!P4 IMAD.MOV.U32 R0, RZ, RZ, 0x2000 ;  /* 0x00002000ff00c424 */ /* 0x000fe200078e00ff */
[----:B------:R-:W-:Y:S01]  /*4c30*/  UMOV UR10, 0x0 ;  /* 0x00000000000a7882 */ /* 0x000fe20000000000 */
[----:B------:R-:W-:Y:S01]  /*4c40*/  UMOV UR11, 0x10000000 ;  /* 0x10000000000b7882 */ /* 0x000fe20000000000 */
[----:B------:R-:W-:Y:S01]  /*4c50*/  @!UP1 UIADD3 UR32, UPT, UPT, UR7, 0x200, URZ ;  /* 0x0000020007209890 */ /* 0x000fe2000fffe0ff */
[----:B------:R-:W-:Y:S01]  /*4c60*/  @!P4 IADD3 R9, P0, PT, R32, 0x580, RZ ;  /* 0x000005802009c810 */ /* 0x000fe20007f1e0ff */
[----:B------:R-:W-:Y:S05]  /*4c70*/  VOTEU.ALL UP1, P4 ;  /* 0x0000000000ff7886 */ /* 0x000fea0002020000 */
[----:B------:R-:W-:Y:S01]  /*4c80*/  IMAD.U32 R11, RZ, RZ, UR8 ;  /* 0x00000008ff0b7e24 */ /* 0x000fe2000f8e00ff */
[----:B------:R-:W-:Y:S01]  /*4c90*/  UPRMT UR8, UR37, 0x654, UR33 ;  /* 0x0000065425087896 */ /* 0x000fe20008000021 */
[----:B------:R-:W-:Y:S03]  /*4ca0*/  IMAD.U32 R10, RZ, RZ, UR9 ;  /* 0x00000009ff0a7e24 */ /* 0x000fe6000f8e00ff */
[----:B------:R-:W-:Y:S02]  /*4cb0*/  @!P4 R2UR UR15, R11 ;  /* 0x000000000b0fc2ca */ /* 0x000fe400000e0000 */
[----:B------:R-:W-:Y:S11]  /*4cc0*/  @!P4 R2UR UR14, R10 ;  /* 0x000000000a0ec2ca */ /* 0x000ff600000e0000 */
[----:B------:R-:W-:Y:S02]  /*4cd0*/  @!UPT UIADD3 URZ, UPT, UPT, URZ, URZ, URZ ;  /* 0x000000fffffff290 */ /* 0x000fe4000fffe0ff */
[----:B------:R2:W-:Y:S01]  /*4ce0*/  @!UP1 UTMALDG.3D [UR32], [UR14], desc[UR10] ;  /* 0x00000a200e0095b4 */ /* 0x0005e20008011000 */
[----:B------:R4:W-:Y:S01]  /*4cf0*/  @!P4 SYNCS.ARRIVE.TRANS64.RED.A0TR RZ, [UR7+0xb0], R0 ;  /* 0x0000b000ffffc9a7 */ /* 0x0009e20008300407 */
[----:B------:R-:W-:Y:S01]  /*4d00*/  SYNCS.ARRIVE.TRANS64.RED.A1T0 RZ, [UR8], RZ ;  /* 0x000000ffffff79a7 */ /* 0x000fe20008100408 */
[----:B----4-:R-:W-:Y:S01]  /*4d10*/  @!P4 IMAD.X R0, RZ, RZ, R33, P0 ;  /* 0x000000ffff00c224 */ /* 0x010fe200000e0621 */
[----:B------:R-:W4:Y:S02]  /*4d20*/  SYNCS.PHASECHK.TRANS64.TRYWAIT P2, [UR7+0xd8], R12 ;  /* 0x0000d80cff0075a7 */ /* 0x000f240008041107 */
[----:B--2-4-:R-:W-:Y:S05]  /*4d30*/  @!P2 BRA `(.L_x_99) ;  /* 0x000000780030a947 */ /* 0x014fea0003800000 */
.L_x_197:
        /* <DEDUP_REMOVED lines=8> */
[----:B------:R-:W-:Y:S01]  /*4dc0*/  @!UP1 UIADD3 UR24, UPT, UPT, UR7, 0x2200, URZ ;  /* 0x0000220007189890 */ /* 0x000fe2000fffe0ff */
[----:B------:R-:W-:Y:S01]  /*4dd0*/  VOTEU.ALL UP1, P4 ;  /* 0x0000000000ff7886 */ /* 0x000fe20002020000 */
[----:B------:R-:W-:Y:S01]  /*4de0*/  UMOV UR27, UR35 ;  /* 0x00000023001b7c82 */ /* 0x000fe20008000000 */
[----:B------:R-:W-:Y:S02]  /*4df0*/  UMOV UR28, UR36 ;  /* 0x00000024001c7c82 */ /* 0x000fe40008000000 */
[----:B------:R-:W-:Y:S01]  /*4e00*/  IMAD.U32 R11, RZ, RZ, UR8 ;  /* 0x00000008ff0b7e24 */ /* 0x000fe2000f8e00ff */
[----:B------:R-:W-:Y:S01]  /*4e10*/  UPRMT UR8, UR37, 0x654, UR25 ;  /* 0x0000065425087896 */ /* 0x000fe20008000019 */
[----:B------:R-:W-:Y:S02]  /*4e20*/  IMAD.U32 R10, RZ, RZ, UR9 ;  /* 0x00000009ff0a7e24 */ /* 0x000fe4000f8e00ff */
[----:B------:R-:W-:Y:S01]  /*4e30*/  @!P4 IMAD.X R20, RZ, RZ, R33, P0 ;  /* 0x000000ffff14c224 */ /* 0x000fe200000e0621 */
[----:B------:R-:W-:Y:S02]  /*4e40*/  @!P4 R2UR UR15, R11 ;  /* 0x000000000b0fc2ca */ /* 0x000fe400000e0000 */
[----:B------:R-:W-:Y:S11]  /*4e50*/  @!P4 R2UR UR14, R10 ;  /* 0x000000000a0ec2ca */ /* 0x000ff600000e0000 */
[----:B------:R-:W-:Y:S02]  /*4e60*/  @!UPT UIADD3 URZ, UPT, UPT, URZ, URZ, URZ ;  /* 0x000000fffffff290 */ /* 0x000fe4000fffe0ff */
[----:B------:R2:W-:Y:S01]  /*4e70*/  @!UP1 UTMALDG.3D [UR24], [UR14], desc[UR10] ;  /* 0x00000a180e0095b4 */ /* 0x0005e20008011000 */
[----:B------:R2:W-:Y:S01]  /*4e80*/  @!P4 SYNCS.ARRIVE.TRANS64.RED.A0TR RZ, [UR7+0xb8], R0 ;  /* 0x0000b800ffffc9a7 */ /* 0x0005e20008300407 */
[----:B------:R-:W-:Y:S01]  /*4e90*/  SYNCS.ARRIVE.TRANS64.RED.A1T0 RZ, [UR8], RZ ;  /* 0x000000ffffff79a7 */ /* 0x000fe20008100408 */
[----:B------:R-:W4:Y:S02]  /*4ea0*/  SYNCS.PHASECHK.TRANS64.TRYWAIT P2, [UR7+0xe0], R12 ;  /* 0x0000e00cff0075a7 */ /* 0x000f240008041107 */
[----:B--2-4-:R-:W-:Y:S05]  /*4eb0*/  @!P2 BRA `(.L_x_100) ;  /* 0x0000007400e8a947 */ /* 0x014fea0003800000 */
.L_x_199:
[----:B------:R-:W2:Y:S01]  /*4ec0*/  LDC.64 R14, c[0x0][0xb10] ;  /* 0x0002c400ff0e7b82 */ /* 0x000ea20000000a00 */
[----:B------:R-:W-:Y:S01]  /*4ed0*/  @!P4 R2UR UR8, R20 ;  /* 0x000000001408c2ca */ /* 0x000fe200000e0000 */
[----:B------:R-:W-:Y:S01]  /*4ee0*/  VOTEU.ALL UP1, P4 ;  /* 0x0000000000ff7886 */ /* 0x000fe20002020000 */
[----:B------:R-:W-:Y:S01]  /*4ef0*/  @!P4 R2UR UR9, R21 ;  /* 0x000000001509c2ca */ /* 0x000fe200000e0000 */
[----:B------:R-:W-:Y:S01]  /*4f00*/  UMOV UR10, 0x0 ;  /* 0x00000000000a7882 */ /* 0x000fe20000000000 */
[----:B------:R-:W-:Y:S03]  /*4f10*/  UMOV UR11, 0x10000000 ;  /* 0x10000000000b7882 */ /* 0x000fe60000000000 */
[----:B------:R-:W4:Y:S01]  /*4f20*/  LDC.64 R10, c[0x0][0xb18] ;  /* 0x0002c600ff0a7b82 */ /* 0x000f220000000a00 */
[----:B------:R-:W-:Y:S01]  /*4f30*/  @!UP1 UIADD3 UR18, UPT, UPT, UR34, 0x80, URZ ;  /* 0x0000008022129890 */ /* 0x000fe2000fffe0ff */
[----:B------:R-:W-:Y:S01]  /*4f40*/  @P3 SHF.R.U32.HI R28, RZ, 0x10, R25 ;  /* 0x00000010ff1c3819 */ /* 0x000fe20000011619 */
[----:B------:R-:W-:Y:S01]  /*4f50*/  @!UP1 UIADD3 UR16, UPT, UPT, UR7, 0x4200, URZ ;  /* 0x0000420007109890 */ /* 0x000fe2000fffe0ff */
[----:B------:R-:W-:Y:S01]  /*4f60*/  VIADD R30, R30, 0x1 ;  /* 0x000000011e1e7836 */ /* 0x000fe20000000000 */
[----:B------:R-:W-:Y:S03]  /*4f70*/  VOTEU.ALL UP1, P4 ;  /* 0x0000000000ff7886 */ /* 0x000fe60002020000 */
[----:B------:R-:W5:Y:S01]  /*4f80*/  @!P1 LDC R0, c[0x0][0xb20] ;  /* 0x0002c800ff009b82 */ /* 0x000f620000000800 */
[----:B------:R-:W-:Y:S01]  /*4f90*/  UMOV UR19, UR35 ;  /* 0x0000002300137c82 */ /* 0x000fe20008000000 */
[----:B------:R-:W-:Y:S01]  /*4fa0*/  IMAD.U32 R21, RZ, RZ, UR8 ;  /* 0x00000008ff157e24 */ /* 0x000fe2000f8e00ff */
[----:B------:R-:W-:Y:S05]  /*4fb0*/  UMOV UR20, UR36 ;  /* 0x0000002400147c82 */ /* 0x000fea0008000000 */
[----:B-1----:R-:W1:Y:S01]  /*4fc0*/  @!P1 LDC R3, c[0x0][0xb0c] ;  /* 0x0002c300ff039b82 */ /* 0x002e620000000800 */
[----:B------:R-:W-:Y:S01]  /*4fd0*/  IMAD.U32 R20, RZ, RZ, UR9 ;  /* 0x00000009ff147e24 */ /* 0x000fe2000f8e00ff */
[----:B------:R-:W-:Y:S01]  /*4fe0*/  UPRMT UR8, UR37, 0x654, UR17 ;  /* 0x0000065425087896 */ /* 0x000fe20008000011 */
[----:B------:R-:W-:Y:S03]  /*4ff0*/  @!P4 R2UR UR15, R21 ;  /* 0x00000000150fc2ca */ /* 0x000fe600000e0000 */
[----:B------:R-:W-:Y:S01]  /*5000*/  @!P4 R2UR UR14, R20 ;  /* 0x00000000140ec2ca */ /* 0x000fe200000e0000 */
[----:B------:R-:W-:Y:S11]  /*5010*/  @!P4 IMAD.MOV.U32 R20, RZ, RZ, 0x2000 ;  /* 0x00002000ff14c424 */ /* 0x000ff600078e00ff */
[----:B------:R-:W-:Y:S01]  /*5020*/  @!UPT UIADD3 URZ, UPT, UPT, URZ, URZ, URZ ;  /* 0x000000fffffff290 */ /* 0x000fe2000fffe0ff */
[----:B------:R1:W-:Y:S01]  /*5030*/  @!UP1 UTMALDG.3D [UR16], [UR14], desc[UR10] ;  /* 0x00000a100e0095b4 */ /* 0x0003e20008011000 */
[----:B------:R1:W-:Y:S02]  /*5040*/  @!P4 SYNCS.ARRIVE.TRANS64.RED.A0TR RZ, [UR7+0xc0], R20 ;  /* 0x0000c014ffffc9a7 */ /* 0x0003e40008300407 */
[----:B-1----:R-:W-:Y:S01]  /*5050*/  @!P1 ISETP.NE.AND P2, PT, R3, 0x1, PT ;  /* 0x000000010300980c */ /* 0x002fe20003f45270 */
[C---:B--2---:R-:W-:Y:S01]  /*5060*/  @!P1 IMAD.HI.U32 R14, R13.reuse, R14, RZ ;  /* 0x0000000e0d0e9227 */ /* 0x044fe200078e00ff */
[----:B----4-:R-:W-:Y:S03]  /*5070*/  @!P1 ISETP.NE.AND P0, PT, R10, 0x1, PT ;  /* 0x000000010a00980c */ /* 0x010fe60003f05270 */
[C---:B------:R-:W-:Y:S01]  /*5080*/  @!P1 IMAD.HI.U32 R11, R8.reuse, R11, RZ ;  /* 0x0000000b080b9227 */ /* 0x040fe200078e00ff */
[----:B------:R-:W-:Y:S04]  /*5090*/  @!P1 SHF.R.U32.HI R14, RZ, R15, R14 ;  /* 0x0000000fff0e9219 */ /* 0x000fe8000001160e */
[----:B-----5:R-:W-:Y:S01]  /*50a0*/  @!P1 SHF.R.U32.HI R9, RZ, R0, R11 ;  /* 0x00000000ff099219 */ /* 0x020fe2000001160b */
[----:B------:R-:W-:Y:S01]  /*50b0*/  SYNCS.ARRIVE.TRANS64.RED.A1T0 RZ, [UR8], RZ ;  /* 0x000000ffffff79a7 */ /* 0x000fe20008100408 */
[----:B------:R-:W-:Y:S02]  /*50c0*/  @!P1 SEL R14, R13, R14, !P2 ;  /* 0x0000000e0d0e9207 */ /* 0x000fe40005000000 */
[----:B------:R-:W-:Y:S01]  /*50d0*/  @!P1 SEL R9, R8, R9, !P0 ;  /* 0x0000000908099207 */ /* 0x000fe20004000000 */
[----:B------:R-:W1:Y:S04]  /*50e0*/  SYNCS.PHASECHK.TRANS64.TRYWAIT P5, [UR7+0xe8], R12 ;  /* 0x0000e80cff0075a7 */ /* 0x000e6800080a1107 */
[----:B------:R-:W-:Y:S02]  /*50f0*/  @!P1 IMAD.IADD R0, R9, 0x1, -R14 ;  /* 0x0000000109009824 */ /* 0x000fe400078e0a0e */
[----:B------:R-:W-:Y:S02]  /*5100*/  @!P1 IMAD.IADD R9, R14, 0x1, -R9 ;  /* 0x000000010e099824 */ /* 0x000fe400078e0a09 */
[----:B------:R-:W-:Y:S02]  /*5110*/  @!P1 IMAD R13, R0, R3, R13 ;  /* 0x00000003000d9224 */ /* 0x000fe400078e020d */
[----:B------:R-:W-:Y:S01]  /*5120*/  @!P1 IMAD R8, R9, R10, R8 ;  /* 0x0000000a09089224 */ /* 0x000fe200078e0208 */
[----:B-1----:R-:W-:Y:S06]  /*5130*/  @!P5 BRA `(.L_x_101) ;  /* 0x000000740060d947 */ /* 0x002fec0003800000 */
.L_x_201:
[----:B-1----:R-:W-:Y:S01]  /*5140*/  @!P4 IADD3 R3, P0, PT, R32, 0x580, RZ ;  /* 0x000005802003c810 */ /* 0x002fe20007f1e0ff */
[----:B------:R-:W-:Y:S01]  /*5150*/  VOTEU.ALL UP1, P4 ;  /* 0x0000000000ff7886 */ /* 0x000fe20002020000 */
[----:B------:R-:W-:Y:S01]  /*5160*/  UMOV UR18, 0x0 ;  /* 0x0000000000127882 */ /* 0x000fe20000000000 */
[----:B------:R-:W-:Y:S01]  /*5170*/  UMOV UR19, 0x10000000 ;  /* 0x1000000000137882 */ /* 0x000fe20000000000 */
[----:B------:R-:W-:Y:S01]  /*5180*/  @!P4 R2UR UR9, R3 ;  /* 0x000000000309c2ca */ /* 0x000fe200000e0000 */
[----:B------:R-:W-:Y:S01]  /*5190*/  @!P4 IMAD.X R0, RZ, RZ, R33, P0 ;  /* 0x000000ffff00c224 */ /* 0x000fe200000e0621 */
[----:B------:R-:W-:Y:S01]  /*51a0*/  @!UP1 UIADD3 UR10, UPT, UPT, UR34, 0xc0, URZ ;  /* 0x000000c0220a9890 */ /* 0x000fe2000fffe0ff */
[----:B------:R-:W-:Y:S01]  /*51b0*/  ISETP.NE.AND P0, PT, R30, 0x2, PT ;  /* 0x000000021e00780c */ /* 0x000fe20003f05270 */
[----:B------:R-:W-:Y:S01]  /*51c0*/  UMOV UR11, UR35 ;  /* 0x00000023000b7c82 */ /* 0x000fe20008000000 */
[----:B------:R-:W-:Y:S01]  /*51d0*/  UMOV UR12, UR36 ;  /* 0x00000024000c7c82 */ /* 0x000fe20008000000 */
[----:B------:R-:W-:Y:S01]  /*51e0*/  @!P4 R2UR UR8, R0 ;  /* 0x000000000008c2ca */ /* 0x000fe200000e0000 */
[----:B------:R-:W-:Y:S01]  /*51f0*/  IMAD.IADD R20, R8, 0x1, R147 ;  /* 0x0000000108147824 */ /* 0x000fe200078e0293 */
[----:B------:R-:W-:Y:S01]  /*5200*/  @P3 R2UR UR36, R28 ;  /* 0x000000001c2432ca */ /* 0x000fe200000e0000 */
[----:B------:R-:W-:Y:S01]  /*5210*/  IMAD.IADD R21, R13, 0x1, R170 ;  /* 0x000000010d157824 */ /* 0x000fe200078e02aa */
[----:B------:R-:W-:Y:S02]  /*5220*/  SEL R0, RZ, 0x1, P0 ;  /* 0x00000001ff007807 */ /* 0x000fe40000000000 */
[----:B------:R-:W-:Y:S01]  /*5230*/  LOP3.LUT R31, R31, 0x1, RZ, 0x3c, !PT ;  /* 0x000000011f1f7812 */ /* 0x000fe200078e3cff */
[----:B------:R-:W-:Y:S01]  /*5240*/  IMAD.U32 R10, RZ, RZ, UR9 ;  /* 0x00000009ff0a7e24 */ /* 0x000fe2000f8e00ff */
[----:B------:R-:W-:Y:S01]  /*5250*/  @!UP1 UIADD3 UR9, UPT, UPT, UR7, 0xc8, URZ ;  /* 0x000000c807099890 */ /* 0x000fe2000fffe0ff */
[----:B------:R-:W-:Y:S02]  /*5260*/  LOP3.LUT R29, R29, R0, RZ, 0x3c, !PT ;  /* 0x000000001d1d7212 */ /* 0x000fe400078e3cff */
[----:B------:R-:W-:Y:S02]  /*5270*/  SEL R30, R30, RZ, P0 ;  /* 0x000000ff1e1e7207 */ /* 0x000fe40000000000 */
[----:B------:R-:W-:Y:S01]  /*5280*/  IMAD.U32 R11, RZ, RZ, UR8 ;  /* 0x00000008ff0b7e24 */ /* 0x000fe2000f8e00ff */
[----:B------:R-:W-:Y:S01]  /*5290*/  @!P4 R2UR UR14, R10 ;  /* 0x000000000a0ec2ca */ /* 0x000fe200000e0000 */
[----:B------:R-:W-:Y:S01]  /*52a0*/  @!UP1 UIADD3 UR8, UPT, UPT, UR7, 0x6200, URZ ;  /* 0x0000620007089890 */ /* 0x000fe2000fffe0ff */
[----:B------:R-:W-:Y:S02]  /*52b0*/  VOTEU.ALL UP1, P4 ;  /* 0x0000000000ff7886 */ /* 0x000fe40002020000 */
[----:B------:R-:W-:Y:S11]  /*52c0*/  @!P4 R2UR UR15, R11 ;  /* 0x000000000b0fc2ca */ /* 0x000ff600000e0000 */
[----:B------:R-:W-:Y:S02]  /*52d0*/  @!UPT UIADD3 URZ, UPT, UPT, URZ, URZ, URZ ;  /* 0x000000fffffff290 */ /* 0x000fe4000fffe0ff */
[----:B------:R2:W-:Y:S01]  /*52e0*/  @!UP1 UTMALDG.3D [UR8], [UR14], desc[UR18] ;  /* 0x000012080e0095b4 */ /* 0x0005e20008011000 */
[----:B------:R2:W-:Y:S01]  /*52f0*/  @!P4 SYNCS.ARRIVE.TRANS64.RED.A0TR RZ, [UR7+0xc8], R23 ;  /* 0x0000c817ffffc9a7 */ /* 0x0005e20008300407 */
[----:B------:R-:W-:Y:S01]  /*5300*/  UPLOP3.LUT UP1, UPT, UPT, UPT, UPT, 0x80, 0x8 ;  /* 0x000000000008789c */ /* 0x000fe20003f2f070 */
[----:B------:R-:W-:Y:S01]  /*5310*/  SYNCS.ARRIVE.TRANS64.RED.A1T0 RZ, [UR13], RZ ;  /* 0x000000ffffff79a7 */ /* 0x000fe2000810040d */
[----:B------:R-:W-:Y:S09]  /*5320*/  @P3 BRA `(.L_x_102) ;  /* 0xfffffff000943947 */ /* 0x000ff2000383ffff */
[----:B------:R-:W-:-:S04]  /*5330*/  SHF.L.U32 R3, R31, 0x1f, RZ ;  /* 0x0000001f1f037819 */ /* 0x000fc800000006ff */
[----:B------:R-:W1:Y:S02]  /*5340*/  SYNCS.PHASECHK.TRANS64.TRYWAIT P0, [UR7+0xd0], R3 ;  /* 0x0000d003ff0075a7 */ /* 0x000e640008001107 */
[----:B-1----:R-:W-:Y:S05]  /*5350*/  @!P0 BRA `(.L_x_103) ;  /* 0x0000007000f08947 */ /* 0x002fea0003800000 */
.L_x_203:
[----:B------:R-:W4:Y:S02]  /*5360*/  SYNCS.PHASECHK.TRANS64.TRYWAIT P0, [UR7+0xd8], R3 ;  /* 0x0000d803ff0075a7 */ /* 0x000f240008001107 */
[----:B----4-:R-:W-:Y:S05]  /*5370*/  @!P0 BRA `(.L_x_104) ;  /* 0x0000007400008947 */ /* 0x010fea0003800000 */
.L_x_205:
[----:B------:R-:W4:Y:S02]  /*5380*/  SYNCS.PHASECHK.TRANS64.TRYWAIT P0, [UR7+0xe0], R3 ;  /* 0x0000e003ff0075a7 */ /* 0x000f240008001107 */
[----:B----4-:R-:W-:Y:S05]  /*5390*/  @!P0 BRA `(.L_x_105) ;  /* 0x0000007400108947 */ /* 0x010fea0003800000 */
.L_x_207:
[----:B-1----:R-:W-:-:S07]  /*53a0*/  MOV R0, UR7 ;  /* 0x0000000700007c02 */ /* 0x002fce0008000f00 */
.L_x_106:
[----:B-1----:R-:W-:-:S04]  /*53b0*/  SHF.L.U32 R3, R31, 0x1f, RZ ;  /* 0x0000001f1f037819 */ /* 0x002fc800000006ff */
[----:B------:R1:W4:Y:S03]  /*53c0*/  SYNCS.PHASECHK.TRANS64.TRYWAIT P0, [R0+URZ+0xe8], R3 ;  /* 0x0000e803000075a7 */ /* 0x00032600080011ff */
[----:B----4-:R-:W-:Y:S05]  /*53d0*/  @!P0 NANOSLEEP.SYNCS 0x989680 ;  /* 0x009896800000895d */ /* 0x010fea0003900000 */
[----:B------:R-:W4:Y:S02]  /*53e0*/  @!P0 SYNCS.PHASECHK.TRANS64 P0, [R0+URZ+0xe8], R3 ;  /* 0x0000e803000085a7 */ /* 0x000f2400080010ff */
[----:B--2-4-:R-:W-:Y:S05]  /*53f0*/  @P0 EXIT ;  /* 0x000000000000094d */ /* 0x014fea0003800000 */
[----:B------:R-:W-:Y:S05]  /*5400*/  BRA `(.L_x_106) ;  /* 0xfffffffc00e87947 */ /* 0x000fea000383ffff */
.L_x_91:
[----:B------:R-:W-:-:S06]  /*5410*/  UISETP.GE.AND UP1, UPT, UR10, 0x4, UPT ;  /* 0x000000040a00788c */ /* 0x000fcc000bf26270 */
[----:B------:R-:W-:-:S13]  /*5420*/  PLOP3.LUT P0, PT, PT, PT, UP1, 0x80, 0x8 ;  /* 0x000000000008781c */ /* 0x000fda0003f0f018 */
[----:B------:R-:W-:Y:S05]  /*5430*/  @!P0 EXIT ;  /* 0x000000000000894d */ /* 0x000fea0003800000 */
[----:B------:R-:W-:Y:S01]  /*5440*/  BAR.SYNC.DEFER_BLOCKING 0x6, 0xa0 ;  /* 0x0182800000007b1d */ /* 0x000fe20000010000 */
[C---:B------:R-:W-:Y:S01]  /*5450*/  IMAD.SHL.U32 R3, R185.reuse, 0x40, RZ ;  /* 0x00000040b9037824 */ /* 0x040fe200078e00ff */
[C---:B------:R-:W-:Y:S01]  /*5460*/  LOP3.LUT R189, R185.reuse, 0x60, RZ, 0xc0, !PT ;  /* 0x00000060b9bd7812 */ /* 0x040fe200078ec0ff */
[C---:B------:R-:W-:Y:S01]  /*5470*/  IMAD.SHL.U32 R172, R185.reuse, 0x8, RZ ;  /* 0x00000008b9ac7824 */ /* 0x040fe200078e00ff */
[C---:B------:R-:W-:Y:S01]  /*5480*/  LOP3.LUT R187, R185.reuse, 0x2, RZ, 0xc0, !PT ;  /* 0x00000002b9bb7812 */ /* 0x040fe200078ec0ff */
[----:B------:R-:W-:Y:S01]  /*5490*/  IMAD.U32 R79, R185, 0x10000, RZ ;  /* 0x00010000b94f7824 */ /* 0x000fe200078e00ff */
[----:B------:R-:W-:Y:S02]  /*54a0*/  UMOV UR49, 0x400 ;  /* 0x0000040000317882 */ /* 0x000fe40000000000 */
[----:B------:R-:W1:Y:S01]  /*54b0*/  LDC R177, c[0x0][0x370] ;  /* 0x0000dc00ffb17b82 */ /* 0x000e620000000800 */
[----:B------:R-:W-:Y:S01]  /*54c0*/  ULEA UR49, UR37, UR49, 0x18 ;  /* 0x0000003125317291 */ /* 0x000fe2000f8ec0ff */
[----:B------:R-:W-:Y:S01]  /*54d0*/  LOP3.LUT R5, R3, 0x180, RZ, 0xc0, !PT ;  /* 0x0000018003057812 */ /* 0x000fe200078ec0ff */
[----:B------:R-:W-:Y:S01]  /*54e0*/  HFMA2 R192, -RZ, RZ, 0, 0 ;  /* 0x00000000ffc07431 */ /* 0x000fe200000001ff */
[----:B------:R-:W-:Y:S01]  /*54f0*/  LOP3.LUT R79, R79, 0x600000, RZ, 0xc0, !PT ;  /* 0x006000004f4f7812 */ /* 0x000fe200078ec0ff */
[----:B------:R-:W-:Y:S01]  /*5500*/  UIADD3 UR4, UPT, UPT, UR49, 0x8200, URZ ;  /* 0x0000820031047890 */ /* 0x000fe2000fffe0ff */
[----:B------:R-:W-:Y:S01]  /*5510*/  LOP3.LUT R172, R5, 0x30, R172, 0xf8, !PT ;  /* 0x0000003005ac7812 */ /* 0x000fe200078ef8ac */
[----:B------:R-:W-:Y:S01]  /*5520*/  IMAD.MOV.U32 R76, RZ, RZ, RZ ;  /* 0x000000ffff4c7224 */ /* 0x000fe200078e00ff */
[----:B------:R-:W2:Y:S01]  /*5530*/  LDC R74, c[0x0][0xb0c] ;  /* 0x0002c300ff4a7b82 */ /* 0x000ea20000000800 */
[----:B------:R-:W-:-:S02]  /*5540*/  LOP3.LUT R185, R185, 0x4, RZ, 0xc0, !PT ;  /* 0x00000004b9b97812 */ /* 0x000fc400078ec0ff */
[----:B------:R-:W-:Y:S02]  /*5550*/  CS2R R182, SRZ ;  /* 0x0000000000b67805 */ /* 0x000fe4000001ff00 */
[----:B------:R-:W-:Y:S02]  /*5560*/  LOP3.LUT R172, R172, 0x1e40, R3, 0xf8, !PT ;  /* 0x00001e40acac7812 */ /* 0x000fe400078ef803 */
[----:B------:R-:W-:Y:S02]  /*5570*/  CS2R R180, SRZ ;  /* 0x0000000000b47805 */ /* 0x000fe4000001ff00 */
[----:B------:R-:W-:Y:S01]  /*5580*/  IADD3 R184, PT, PT, -R185, 0x2, RZ ;  /* 0x00000002b9b87810 */ /* 0x000fe20007ffe1ff */
[----:B------:R-:W-:Y:S01]  /*5590*/  IMAD.MOV R176, RZ, RZ, -R187 ;  /* 0x000000ffffb07224 */ /* 0x000fe200078e0abb */
[----:B------:R-:W-:Y:S01]  /*55a0*/  MOV R188, UR4 ;  /* 0x0000000400bc7c02 */ /* 0x000fe20008000f00 */
[----:B------:R-:W3:Y:S01]  /*55b0*/  LDC R174, c[0x0][0xb20] ;  /* 0x0002c800ffae7b82 */ /* 0x000ee20000000800 */
[----:B------:R-:W4:Y:S01]  /*55c0*/  LDS R0, [UR49+0x190] ;  /* 0x00019031ff007984 */ /* 0x000f220008000800 */
[----:B------:R-:W-:Y:S01]  /*55d0*/  VIADD R186, R172, UR49 ;  /* 0x00000031acba7c36 */ /* 0x000fe20008000000 */
[----:B------:R-:W1:Y:S01]  /*55e0*/  LDCU.64 UR52, c[0x0][0x348] ;  /* 0x00006900ff3477ac */ /* 0x000e620008000a00 */
[----:B------:R-:W-:-:S02]  /*55f0*/  IMAD.MOV R175, RZ, RZ, -R185 ;  /* 0x000000ffffaf7224 */ /* 0x000fc400078e0ab9 */
[----:B------:R-:W-:Y:S01]  /*5600*/  VIADD R186, R186, 0x200 ;  /* 0x00000200baba7836 */ /* 0x000fe20000000000 */
[----:B------:R-:W1:Y:S01]  /*5610*/  LDCU.64 UR38, c[0x0][0x888] ;  /* 0x00011100ff2677ac */ /* 0x000e620008000a00 */
[----:B------:R-:W1:Y:S01]  /*5620*/  LDC R73, c[0x0][0xb30] ;  /* 0x0002cc00ff497b82 */ /* 0x000e620000000800 */
[----:B------:R-:W1:Y:S01]  /*5630*/  LDCU.64 UR44, c[0x0][0x890] ;  /* 0x00011200ff2c77ac */ /* 0x000e620008000a00 */
[----:B------:R-:W-:-:S06]  /*5640*/  UIADD3 UR48, UPT, UPT, UR49, 0x200, URZ ;  /* 0x0000020031307890 */ /* 0x000fcc000fffe0ff */
[----:B------:R-:W1:Y:S08]  /*5650*/  LDC.64 R168, c[0x0][0xb10] ;  /* 0x0002c400ffa87b82 */ /* 0x000e700000000a00 */
[----:B------:R-:W1:Y:S08]  /*5660*/  LDC.64 R70, c[0x0][0xb18] ;  /* 0x0002c600ff467b82 */ /* 0x000e700000000a00 */
[----:B------:R-:W1:Y:S08]  /*5670*/  LDC.64 R68, c[0x0][0xb28] ;  /* 0x0002ca00ff447b82 */ /* 0x000e700000000a00 */
[----:B------:R-:W1:Y:S01]  /*5680*/  LDC.64 R166, c[0x0][0x8b0] ;  /* 0x00022c00ffa67b82 */ /* 0x000e620000000a00 */
[----:B----4-:R-:W-:-:S07]  /*5690*/  IMAD.IADD R79, R0, 0x1, R79 ;  /* 0x00000001004f7824 */ /* 0x010fce00078e024f */
[----:B------:R-:W4:Y:S08]  /*56a0*/  LDC.64 R164, c[0x0][0x8a8] ;  /* 0x00022a00ffa47b82 */ /* 0x000f300000000a00 */
[----:B--23--:R-:W1:Y:S02]  /*56b0*/  LDC R178, c[0x0][0x374] ;  /* 0x0000dd00ffb27b82 */ /* 0x00ce640000000800 */
.L_x_151:
[----:B------:R-:W-:Y:S02]  /*56c0*/  LEA R0, R192, UR49, 0x3 ;  /* 0x00000031c0007c11 */ /* 0x000fe4000f8e18ff */
[----:B------:R-:W-:Y:S02]  /*56d0*/  SHF.L.U32 R3, R182, 0x1f, RZ ;  /* 0x0000001fb6037819 */ /* 0x000fe400000006ff */
[----:B-1----:R-:W-:Y:S02]  /*56e0*/  LEA R16, R192, UR49, 0x4 ;  /* 0x00000031c0107c11 */ /* 0x002fe4000f8e20ff */
[----:B------:R-:W2:Y:S02]  /*56f0*/  SYNCS.PHASECHK.TRANS64.TRYWAIT P0, [R0+URZ+0x100], R3 ;  /* 0x00010003000075a7 */ /* 0x000ea400080011ff */
[----:B--2---:R-:W-:Y:S05]  /*5700*/  @!P0 BRA `(.L_x_107) ;  /* 0x00000070004c8947 */ /* 0x004fea0003800000 */
.L_x_208:
[----:B------:R-:W3:Y:S01]  /*5710*/  LDC.64 R12, c[0x0][0xb10] ;  /* 0x0002c400ff0c7b82 */ /* 0x000ee20000000a00 */
[----:B------:R-:W4:Y:S01]  /*5720*/  LDS.128 R16, [R16+0x170] ;  /* 0x0001700010107984 */ /* 0x000f220000000c00 */
[----:B-1----:R-:W-:Y:S01]  /*5730*/  ISETP.NE.AND P1, PT, R73, 0x1, PT ;  /* 0x000000014900780c */ /* 0x002fe20003f25270 */
[----:B--2---:R-:W-:Y:S01]  /*5740*/  VIADD R0, R0, 0x110 ;  /* 0x0000011000007836 */ /* 0x004fe20000000000 */
[----:B------:R-:W-:Y:S04]  /*5750*/  ISETP.GE.AND P0, PT, R72, 0x1, PT ;  /* 0x000000014800780c */ /* 0x000fe80003f06270 */
[----:B------:R-:W1:Y:S01]  /*5760*/  LDC.64 R10, c[0x0][0xb18] ;  /* 0x0002c600ff0a7b82 */ /* 0x000e620000000a00 */
[----:B------:R-:W-:Y:S01]  /*5770*/  PRMT R0, RZ, 0x654, R0 ;  /* 0x00000654ff007816 */ /* 0x000fe20000000000 */
[----:B------:R-:W-:Y:S01]  /*5780*/  @!PT LDS RZ, [RZ] ;  /* 0x00000000fffff984 */ /* 0x000fe20000000800 */
[----:B------:R-:W-:Y:S01]  /*5790*/  @!PT LDS RZ, [RZ] ;  /* 0x00000000fffff984 */ /* 0x000fe20000000800 */
[----:B------:R-:W-:Y:S01]  /*57a0*/  @!PT LDS RZ, [RZ] ;  /* 0x00000000fffff984 */ /* 0x000fe20000000800 */
[----:B------:R-:W-:Y:S01]  /*57b0*/  @!PT LDS RZ, [RZ] ;  /* 0x00000000fffff984 */ /* 0x000fe20000000800 */
[----:B------:R2:W-:Y:S06]  /*57c0*/  MEMBAR.ALL.CTA ;  /* 0x0000000000007992 */ /* 0x0005ec0000008000 */
[----:B--2---:R-:W2:Y:S01]  /*57d0*/  FENCE.VIEW.ASYNC.S ;  /* 0x00000000000073c6 */ /* 0x004ea20000000000 */
[----:B------:R-:W1:Y:S08]  /*57e0*/  @!P1 LDC R14, c[0x0][0xb20] ;  /* 0x0002c800ff0e9b82 */ /* 0x000e700000000800 */
[----:B------:R-:W1:Y:S01]  /*57f0*/  @!P1 LDC R9, c[0x0][0xb0c] ;  /* 0x0002c300ff099b82 */ /* 0x000e620000000800 */
[----:B--2---:R2:W-:Y:S01]  /*5800*/  SYNCS.ARRIVE.TRANS64.RED.A1T0 RZ, [R0+URZ], RZ ;  /* 0x000000ff00ff79a7 */ /* 0x0045e200081004ff */
[----:B----4-:R-:W-:Y:S04]  /*5810*/  LOP3.LUT P4, RZ, R18, 0x1, RZ, 0xc0, !PT ;  /* 0x0000000112ff7812 */ /* 0x010fe8000788c0ff */
[----:B------:R-:W-:Y:S09]  /*5820*/  P2R R190, PR, RZ, 0x10 ;  /* 0x00000010ffbe7803 */ /* 0x000ff20000000000 */
[----:B------:R-:W-:Y:S02]  /*5830*/  @P4 MOV R77, R16 ;  /* 0x00000010004d4202 */ /* 0x000fe40000000f00 */
[----:B------:R-:W-:Y:S01]  /*5840*/  @P4 LOP3.LUT R75, R17, 0xffff, RZ, 0xc0, !PT ;  /* 0x0000ffff114b4812 */ /* 0x000fe200078ec0ff */
[----:B--23--:R-:W-:Y:S06]  /*5850*/  @!P0 BRA `(.L_x_108) ;  /* 0x0000000000a48947 */ /* 0x00cfec0003800000 */
[----:B------:R-:W-:Y:S01]  /*5860*/  IMAD.HI.U32 R23, R178, R71, RZ ;  /* 0x00000047b2177227 */ /* 0x000fe200078e00ff */
[----:B------:R-:W-:Y:S02]  /*5870*/  ISETP.NE.AND P0, PT, R70, 0x1, PT ;  /* 0x000000014600780c */ /* 0x000fe40003f05270 */
[----:B------:R-:W-:Y:S01]  /*5880*/  ISETP.NE.AND P2, PT, R72, 0x1, PT ;  /* 0x000000014800780c */ /* 0x000fe20003f45270 */
[----:B------:R-:W-:Y:S01]  /*5890*/  IMAD.HI.U32 R22, R177, R168, RZ ;  /* 0x000000a8b1167227 */ /* 0x000fe200078e00ff */
[----:B------:R-:W-:Y:S02]  /*58a0*/  SHF.R.U32.HI R23, RZ, R174, R23 ;  /* 0x000000aeff177219 */ /* 0x000fe40000011617 */
[----:B------:R-:W-:Y:S01]  /*58b0*/  ISETP.NE.AND P3, PT, R74, 0x1, PT ;  /* 0x000000014a00780c */ /* 0x000fe20003f65270 */
[----:B------:R-:W-:Y:S01]  /*58c0*/  IMAD.HI.U32 R26, R77, R168, RZ ;  /* 0x000000a84d1a7227 */ /* 0x000fe200078e00ff */
[----:B------:R-:W-:Y:S02]  /*58d0*/  SHF.R.U32.HI R22, RZ, R169, R22 ;  /* 0x000000a9ff167219 */ /* 0x000fe40000011616 */
[----:B------:R-:W-:Y:S01]  /*58e0*/  SEL R3, R178, R23, !P0 ;  /* 0x00000017b2037207 */ /* 0x000fe20004000000 */
[----:B------:R-:W-:Y:S01]  /*58f0*/  IMAD.HI.U32 R23, R75, R71, RZ ;  /* 0x000000474b177227 */ /* 0x000fe200078e00ff */
[----:B------:R-:W-:Y:S02]  /*5900*/  SEL R7, R177, R22, !P3 ;  /* 0x00000016b1077207 */ /* 0x000fe40005800000 */
[----:B------:R-:W-:Y:S01]  /*5910*/  SHF.R.U32.HI R26, RZ, R169, R26 ;  /* 0x000000a9ff1a7219 */ /* 0x000fe2000001161a */
[-C--:B------:R-:W-:Y:S04]  /*5920*/  IMAD.HI.U32 R22, R3, R68.reuse, RZ ;  /* 0x0000004403167227 */ /* 0x080fe800078e00ff */
[----:B------:R-:W-:Y:S01]  /*5930*/  IMAD.HI.U32 R24, R7, R68, RZ ;  /* 0x0000004407187227 */ /* 0x000fe200078e00ff */
[-C--:B------:R-:W-:Y:S02]  /*5940*/  @P2 SHF.R.U32.HI R3, RZ, R69.reuse, R22 ;  /* 0x00000045ff032219 */ /* 0x080fe40000011616 */
[----:B------:R-:W-:Y:S02]  /*5950*/  SHF.R.U32.HI R22, RZ, R174, R23 ;  /* 0x000000aeff167219 */ /* 0x000fe40000011617 */
[----:B------:R-:W-:Y:S01]  /*5960*/  @P2 SHF.R.U32.HI R7, RZ, R69, R24 ;  /* 0x00000045ff072219 */ /* 0x000fe20000011618 */
[C---:B------:R-:W-:Y:S01]  /*5970*/  IMAD R2, R72.reuse, R3, RZ ;  /* 0x0000000348027224 */ /* 0x040fe200078e02ff */
[----:B------:R-:W-:Y:S02]  /*5980*/  SEL R5, R75, R22, !P0 ;  /* 0x000000164b057207 */ /* 0x000fe40004000000 */
[----:B------:R-:W-:Y:S01]  /*5990*/  SEL R3, R77, R26, !P3 ;  /* 0x0000001a4d037207 */ /* 0x000fe20005800000 */
[----:B------:R-:W-:Y:S01]  /*59a0*/  IMAD R4, R72, R7, RZ ;  /* 0x0000000748047224 */ /* 0x000fe200078e02ff */
[C---:B------:R-:W-:Y:S01]  /*59b0*/  ISETP.GE.AND P0, PT, R5.reuse, R2, PT ;  /* 0x000000020500720c */ /* 0x040fe20003f06270 */
[----:B------:R-:W-:Y:S03]  /*59c0*/  IMAD.HI.U32 R6, R5, R68, RZ ;  /* 0x0000004405067227 */ /* 0x000fe600078e00ff */
[----:B------:R-:W-:Y:S01]  /*59d0*/  ISETP.GE.OR P0, PT, R3, R4, P0 ;  /* 0x000000040300720c */ /* 0x000fe20000706670 */
[----:B------:R-:W-:Y:S01]  /*59e0*/  IMAD.MOV R4, RZ, RZ, -R3 ;  /* 0x000000ffff047224 */ /* 0x000fe200078e0a03 */
[-C--:B------:R-:W-:Y:S03]  /*59f0*/  SHF.R.U32.HI R6, RZ, R69.reuse, R6 ;  /* 0x00000045ff067219 */ /* 0x080fe60000011606 */
[----:B------:R-:W-:Y:S01]  /*5a00*/  IMAD R77, R74, R4, R77 ;  /* 0x000000044a4d7224 */ /* 0x000fe200078e024d */
[----:B------:R-:W-:Y:S05]  /*5a10*/  SEL R15, R5, R6, !P2 ;  /* 0x00000006050f7207 */ /* 0x000fea0005000000 */
[----:B------:R-:W-:Y:S02]  /*5a20*/  IMAD.MOV R6, RZ, RZ, -R15 ;  /* 0x000000ffff067224 */ /* 0x000fe400078e0a0f */
[C---:B------:R-:W-:Y:S04]  /*5a30*/  @!P0 IMAD.HI.U32 R2, R3.reuse, R68, RZ ;  /* 0x0000004403028227 */ /* 0x040fe800078e00ff */
[----:B------:R-:W-:Y:S01]  /*5a40*/  IMAD R6, R72, R6, R5 ;  /* 0x0000000648067224 */ /* 0x000fe200078e0205 */
[----:B------:R-:W-:Y:S04]  /*5a50*/  @!P0 SHF.R.U32.HI R2, RZ, R69, R2 ;  /* 0x00000045ff028219 */ /* 0x000fe80000011602 */
[----:B------:R-:W-:Y:S02]  /*5a60*/  @!P0 SEL R0, R3, R2, !P2 ;  /* 0x0000000203008207 */ /* 0x000fe40005000000 */
[----:B------:R-:W-:Y:S02]  /*5a70*/  IADD3 R2, PT, PT, -R5, RZ, RZ ;  /* 0x000000ff05027210 */ /* 0x000fe40007ffe1ff */
[----:B------:R-:W-:Y:S01]  /*5a80*/  @!P0 IADD3 R8, PT, PT, R15, -R0, RZ ;  /* 0x800000000f088210 */ /* 0x000fe20007ffe0ff */
[----:B------:R-:W-:Y:S02]  /*5a90*/  @!P0 IMAD R0, R7, R6, R0 ;  /* 0x0000000607008224 */ /* 0x000fe400078e0200 */
[----:B------:R-:W-:Y:S02]  /*5aa0*/  IMAD R75, R70, R2, R75 ;  /* 0x00000002464b7224 */ /* 0x000fe400078e024b */
[----:B------:R-:W-:Y:S02]  /*5ab0*/  @!P0 IMAD R5, R8, R72, R3 ;  /* 0x0000004808058224 */ /* 0x000fe400078e0203 */
[----:B------:R-:W-:Y:S04]  /*5ac0*/  @!P0 IMAD.MOV.U32 R3, RZ, RZ, R0 ;  /* 0x000000ffff038224 */ /* 0x000fe800078e0000 */
[----:B------:R-:W-:Y:S02]  /*5ad0*/  IMAD R77, R3, R74, R77 ;  /* 0x0000004a034d7224 */ /* 0x000fe400078e024d */
[----:B------:R-:W-:Y:S07]  /*5ae0*/  IMAD R75, R5, R70, R75 ;  /* 0x00000046054b7224 */ /* 0x000fee00078e024b */
.L_x_108:
[----:B-1----:R-:W-:Y:S01]  /*5af0*/  @!P1 ISETP.NE.AND P0, PT, R10, 0x1, PT ;  /* 0x000000010a00980c */ /* 0x002fe20003f05270 */
[----:B------:R-:W-:Y:S01]  /*5b00*/  @!P1 IMAD.HI.U32 R0, R77, R12, RZ ;  /* 0x0000000c4d009227 */ /* 0x000fe200078e00ff */
[----:B------:R-:W-:Y:S01]  /*5b10*/  @!P1 ISETP.NE.AND P2, PT, R9, 0x1, PT ;  /* 0x000000010900980c */ /* 0x000fe20003f45270 */
[----:B------:R-:W-:Y:S01]  /*5b20*/  ULOP3.LUT UP0, URZ, UR48, 0x1b0, URZ, 0xc0, !UPT ;  /* 0x000001b030ff7892 */ /* 0x000fe2000f80c0ff */
[----:B------:R-:W-:Y:S01]  /*5b30*/  R2UR UR42, R21 ;  /* 0x00000000152a72ca */ /* 0x000fe200000e0000 */
[----:B------:R-:W-:Y:S01]  /*5b40*/  @!P1 IMAD.HI.U32 R3, R75, R11, RZ ;  /* 0x0000000b4b039227 */ /* 0x000fe200078e00ff */
[----:B------:R-:W-:Y:S02]  /*5b50*/  @!P1 SHF.R.U32.HI R0, RZ, R13, R0 ;  /* 0x0000000dff009219 */ /* 0x000fe40000011600 */
[----:B------:R-:W-:Y:S01]  /*5b60*/  R2UR UR41, R20 ;  /* 0x00000000142972ca */ /* 0x000fe200000e0000 */
[----:B------:R-:W-:Y:S01]  /*5b70*/  VIADD R192, R192, 0x1 ;  /* 0x00000001c0c07836 */ /* 0x000fe20000000000 */
[----:B------:R-:W-:Y:S02]  /*5b80*/  @!P1 SHF.R.U32.HI R2, RZ, R14, R3 ;  /* 0x0000000eff029219 */ /* 0x000fe40000011603 */
[----:B------:R-:W-:Y:S02]  /*5b90*/  @!P1 SEL R3, R77, R0, !P2 ;  /* 0x000000004d039207 */ /* 0x000fe40005000000 */
[----:B------:R-:W-:Y:S02]  /*5ba0*/  @!P1 SEL R2, R75, R2, !P0 ;  /* 0x000000024b029207 */ /* 0x000fe40004000000 */
[----:B------:R-:W-:Y:S01]  /*5bb0*/  @P4 SHF.R.U32.HI R179, RZ, 0x10, R17 ;  /* 0x00000010ffb34819 */ /* 0x000fe20000011611 */
[----:B------:R-:W-:Y:S02]  /*5bc0*/  USHF.L.U32 UR42, UR42, 0x7, URZ ;  /* 0x000000072a2a7899 */ /* 0x000fe400080006ff */
[----:B------:R-:W-:Y:S02]  /*5bd0*/  @!P1 IMAD.IADD R0, R2, 0x1, -R3 ;  /* 0x0000000102009824 */ /* 0x000fe400078e0a03 */
[----:B------:R-:W-:Y:S01]  /*5be0*/  @!P1 IMAD.IADD R2, R3, 0x1, -R2 ;  /* 0x0000000103029824 */ /* 0x000fe200078e0a02 */
[----:B------:R-:W-:Y:S01]  /*5bf0*/  USHF.L.U32 UR41, UR41, 0x8, URZ ;  /* 0x0000000829297899 */ /* 0x000fe200080006ff */
[----:B------:R-:W-:Y:S02]  /*5c00*/  @!P1 IMAD R77, R0, R9, R77 ;  /* 0x00000009004d9224 */ /* 0x000fe400078e024d */
[----:B------:R-:W-:Y:S01]  /*5c10*/  @!P1 IMAD R75, R2, R10, R75 ;  /* 0x0000000a024b9224 */ /* 0x000fe200078e024b */
[----:B------:R-:W-:Y:S08]  /*5c20*/  BRA.U !UP0, `(.L_x_109) ;  /* 0x0000000108407547 */ /* 0x000ff0000b800000 */
[----:B------:R-:W1:Y:S01]  /*5c30*/  LDCU.64 UR8, c[0x4][0x88] ;  /* 0x01001100ff0877ac */ /* 0x000e620008000a00 */
[----:B------:R-:W-:Y:S01]  /*5c40*/  MOV R3, 0x0 ;  /* 0x0000000000037802 */ /* 0x000fe20000000f00 */
[----:B------:R-:W-:Y:S02]  /*5c50*/  HFMA2 R12, -RZ, RZ, 0, 5.9604644775390625e-08 ;  /* 0x00000001ff0c7431 */ /* 0x000fe400000001ff */
[----:B------:R-:W-:Y:S02]  /*5c60*/  IMAD.MOV.U32 R8, RZ, RZ, 0x70 ;  /* 0x00000070ff087424 */ /* 0x000fe400078e00ff */
[----:B------:R-:W-:Y:S01]  /*5c70*/  IMAD.MOV.U32 R13, RZ, RZ, RZ ;  /* 0x000000ffff0d7224 */ /* 0x000fe200078e00ff */
[----:B------:R-:W2:Y:S01]  /*5c80*/  LDCU.64 UR6, c[0x4][0x90] ;  /* 0x01001200ff0677ac */ /* 0x000ea20008000a00 */
[----:B------:R-:W3:Y:S01]  /*5c90*/  LDC.64 R2, c[0x4][R3] ;  /* 0x0100000003027b82 */ /* 0x000ee20000000a00 */
[----:B------:R-:W4:Y:S01]  /*5ca0*/  LDCU.64 UR4, c[0x4][0x8] ;  /* 0x01000100ff0477ac */ /* 0x000f220008000a00 */
[----:B-1----:R-:W-:Y:S01]  /*5cb0*/  MOV R5, UR9 ;  /* 0x0000000900057c02 */ /* 0x002fe20008000f00 */
[----:B------:R-:W-:Y:S01]  /*5cc0*/  IMAD.U32 R4, RZ, RZ, UR8 ;  /* 0x00000008ff047e24 */ /* 0x000fe2000f8e00ff */
[----:B--2---:R-:W-:Y:S01]  /*5cd0*/  MOV R7, UR7 ;  /* 0x0000000700077c02 */ /* 0x004fe20008000f00 */
[----:B------:R-:W-:Y:S01]  /*5ce0*/  IMAD.U32 R6, RZ, RZ, UR6 ;  /* 0x00000006ff067e24 */ /* 0x000fe2000f8e00ff */
[----:B----4-:R-:W-:Y:S01]  /*5cf0*/  MOV R11, UR5 ;  /* 0x00000005000b7c02 */ /* 0x010fe20008000f00 */
[----:B------:R-:W-:Y:S02]  /*5d00*/  IMAD.U32 R10, RZ, RZ, UR4 ;  /* 0x00000004ff0a7e24 */ /* 0x000fe4000f8e00ff */
[----:B------:R-:W-:Y:S07]  /*5d10*/  LEPC R20, `(.L_x_109) ;  /* 0x000000001014794e */ /* 0x000fee0000000000 */
[----:B---3-5:R-:W-:Y:S05]  /*5d20*/  CALL.ABS.NOINC R2 ;  /* 0x0000000002007343 */ /* 0x028fea0003c00000 */
.L_x_109:
[----:B------:R-:W-:Y:S01]  /*5d30*/  LOP3.LUT P0, RZ, R188, 0x1b0, RZ, 0xc0, !PT ;  /* 0x000001b0bcff7812 */ /* 0x000fe2000780c0ff */
[----:B------:R-:W-:Y:S11]  /*5d40*/  BSSY.RECONVERGENT B6, `(.L_x_110) ;  /* 0x0000013000067945 */ /* 0x000ff60003800200 */
[----:B------:R-:W-:Y:S01]  /*5d50*/  @!UPT UIADD3 URZ, UPT, UPT, URZ, URZ, URZ ;  /* 0x000000fffffff290 */ /* 0x000fe2000fffe0ff */
[----:B------:R-:W-:Y:S05]  /*5d60*/  @!P0 BRA `(.L_x_111) ;  /* 0x0000000000408947 */ /* 0x000fea0003800000 */
        /* <DEDUP_REMOVED lines=16> */
.L_x_111:
[----:B------:R-:W-:Y:S05]  /*5e70*/  BSYNC.RECONVERGENT B6 ;  /* 0x0000000000067941 */ /* 0x000fea0003800200 */
.L_x_110:
[----:B------:R-:W-:Y:S01]  /*5e80*/  ISETP.NE.U32.AND P4, PT, R166, RZ, PT ;  /* 0x000000ffa600720c */ /* 0x000fe20003f85070 */
[----:B------:R-:W-:Y:S01]  /*5e90*/  UISETP.NE.AND UP2, UPT, UR50, URZ, UPT ;  /* 0x000000ff3200728c */ /* 0x000fe2000bf45270 */
[----:B------:R-:W-:Y:S01]  /*5ea0*/  ISETP.NE.U32.AND P2, PT, RZ, UR38, PT ;  /* 0x00000026ff007c0c */ /* 0x000fe2000bf45070 */
[----:B------:R-:W-:Y:S01]  /*5eb0*/  UISETP.NE.U32.AND UP1, UPT, UR44, URZ, UPT ;  /* 0x000000ff2c00728c */ /* 0x000fe2000bf25070 */
[----:B------:R-:W-:Y:S01]  /*5ec0*/  ISETP.NE.AND.EX P4, PT, R167, RZ, PT, P4 ;  /* 0x000000ffa700720c */ /* 0x000fe20003f85340 */
[----:B------:R-:W-:Y:S01]  /*5ed0*/  UPLOP3.LUT UP0, UPT, UPT, UPT, UPT, 0x40, 0x4 ;  /* 0x000000000004789c */ /* 0x000fe20003f0e870 */
[----:B------:R-:W-:Y:S01]  /*5ee0*/  ISETP.NE.AND.EX P2, PT, RZ, UR39, PT, P2 ;  /* 0x00000027ff007c0c */ /* 0x000fe2000bf45320 */
[----:B------:R-:W-:Y:S01]  /*5ef0*/  UISETP.NE.AND.EX UP1, UPT, UR45, URZ, UPT, UP1 ;  /* 0x000000ff2d00728c */ /* 0x000fe2000bf25310 */
[----:B------:R-:W-:Y:S04]  /*5f00*/  PLOP3.LUT P1, PT, PT, PT, UP2, 0x80, 0x8 ;  /* 0x000000000008781c */ /* 0x000fe80003f2f028 */
[----:B------:R-:W-:Y:S06]  /*5f10*/  @UP2 UPLOP3.LUT UP0, UPT, UPT, UPT, UP1, 0x80, 0x8 ;  /* 0x000000000008289c */ /* 0x000fec0003f0f010 */
[----:B------:R-:W-:Y:S01]  /*5f20*/  PLOP3.LUT P0, PT, PT, PT, UP0, 0x80, 0x8 ;  /* 0x000000000008781c */ /* 0x000fe20003f0f008 */
[----:B------:R-:W-:Y:S01]  /*5f30*/  @!UPT UIADD3 URZ, UPT, UPT, URZ, URZ, URZ ;  /* 0x000000fffffff290 */ /* 0x000fe2000fffe0ff */
[----:B------:R-:W-:Y:S11]  /*5f40*/  BRA.U !UP1, `(.L_x_112) ;  /* 0x0000000109387547 */ /* 0x000ff6000b800000 */
[----:B------:R-:W-:Y:S01]  /*5f50*/  UISETP.NE.U32.AND UP0, UPT, UR38, URZ, UPT ;  /* 0x000000ff2600728c */ /* 0x000fe2000bf05070 */
[----:B------:R-:W-:Y:S02]  /*5f60*/  HFMA2 R0, -RZ, RZ, 0, 5.9604644775390625e-08 ;  /* 0x00000001ff007431 */ /* 0x000fe400000001ff */
[----:B------:R-:W-:Y:S01]  /*5f70*/  IMAD.MOV.U32 R171, RZ, RZ, 0x1 ;  /* 0x00000001ffab7424 */ /* 0x000fe200078e00ff */
[----:B------:R-:W-:Y:S06]  /*5f80*/  UISETP.NE.AND.EX UP0, UPT, UR39, URZ, UPT, UP0 ;  /* 0x000000ff2700728c */ /* 0x000fec000bf05300 */
[----:B------:R-:W-:Y:S05]  /*5f90*/  PLOP3.LUT P3, PT, PT, PT, UP0, 0x80, 0x8 ;  /* 0x000000000008781c */ /* 0x000fea0003f6f008 */
[----:B------:R-:W1:Y:S01]  /*5fa0*/  @UP0 LDCU.64 UR6, c[0x0][0x888] ;  /* 0x00011100ff0607ac */ /* 0x000e620008000a00 */
[----:B------:R-:W-:Y:S07]  /*5fb0*/  @UP0 UIMAD UR4, UR36, UR44, URZ ;  /* 0x0000002c240402a4 */ /* 0x000fee000f8e02ff */
[----:B------:R-:W-:Y:S01]  /*5fc0*/  @!P3 PRMT R171, R0, 0x7610, R171 ;  /* 0x0000761000abb816 */ /* 0x000fe200000000ab */
[----:B-1----:R-:W-:Y:S03]  /*5fd0*/  @UP0 UIMAD.WIDE UR6, UR4, 0x4, UR6 ;  /* 0x00000004040608a5 */ /* 0x002fe6000f8e0206 */
[----:B------:R-:W1:Y:S03]  /*5fe0*/  @!UP0 LDCU UR4, c[0x0][0x880] ;  /* 0x00011000ff0487ac */ /* 0x000e660008000800 */
[----:B------:R-:W-:Y:S01]  /*5ff0*/  IMAD.U32 R2, RZ, RZ, UR6 ;  /* 0x00000006ff027e24 */ /* 0x000fe2000f8e00ff */
[----:B------:R-:W-:Y:S05]  /*6000*/  MOV R3, UR7 ;  /* 0x0000000700037c02 */ /* 0x000fea0008000f00 */
[----:B-----5:R2:W5:Y:S02]  /*6010*/  @P3 LDG.E R81, desc[UR46][R2.64] ;  /* 0x0000002e02513981 */ /* 0x020564000c1e1900 */
[----:B-12---:R-:W-:Y:S02]  /*6020*/  @!P3 IMAD.U32 R81, RZ, RZ, UR4 ;  /* 0x00000004ff51be24 */ /* 0x006fe4000f8e00ff */
.L_x_112:
[----:B------:R-:W-:Y:S05]  /*6030*/  @!P4 BRA `(.L_x_113) ;  /* 0x000000000020c947 */ /* 0x000fea0003800000 */
[----:B------:R-:W-:Y:S04]  /*6040*/  ISETP.NE.U32.AND P3, PT, R164, RZ, PT ;  /* 0x000000ffa400720c */ /* 0x000fe80003f65070 */
[----:B------:R-:W-:Y:S11]  /*6050*/  ISETP.NE.AND.EX P3, PT, R165, RZ, PT, P3 ;  /* 0x000000ffa500720c */ /* 0x000ff60003f65330 */
[----:B------:R-:W-:Y:S02]  /*6060*/  @!UPT UIADD3 URZ, UPT, UPT, URZ, URZ, URZ ;  /* 0x000000fffffff290 */ /* 0x000fe4000fffe0ff */
[----:B------:R-:W1:Y:S01]  /*6070*/  @P3 LDC.64 R2, c[0x0][0x8a8] ;  /* 0x00022a00ff023b82 */ /* 0x000e620000000a00 */
[----:B------:R-:W-:Y:S04]  /*6080*/  @P3 IMAD R0, R166, UR36, RZ ;  /* 0x00000024a6003c24 */ /* 0x000fe8000f8e02ff */
[----:B-1----:R-:W-:Y:S05]  /*6090*/  @P3 IMAD.WIDE R2, R0, 0x4, R2 ;  /* 0x0000000400023825 */ /* 0x002fea00078e0202 */
[----:B-----5:R1:W5:Y:S02]  /*60a0*/  @P3 LDG.E R78, desc[UR46][R2.64] ;  /* 0x0000002e024e3981 */ /* 0x020364000c1e1900 */
[----:B-1----:R-:W2:Y:S02]  /*60b0*/  @!P3 LDC R78, c[0x0][0x8a0] ;  /* 0x00022800ff4ebb82 */ /* 0x002ea40000000800 */
.L_x_113:
[----:B-----5:R-:W-:Y:S01]  /*60c0*/  FSETP.NEU.AND P4, PT, R81, RZ, PT ;  /* 0x000000ff5100720b */ /* 0x020fe20003f8d000 */
[----:B------:R-:W-:Y:S01]  /*60d0*/  BSSY B1, `(.L_x_114) ;  /* 0x0000047000017945 */ /* 0x000fe20003800000 */
[----:B------:R-:W-:Y:S01]  /*60e0*/  SEL R5, RZ, 0xffffffff, P2 ;  /* 0xffffffffff057807 */ /* 0x000fe20001000000 */
[----:B------:R-:W-:Y:S01]  /*60f0*/  IMAD.MOV.U32 R196, RZ, RZ, 0x1 ;  /* 0x00000001ffc47424 */ /* 0x000fe200078e00ff */
[----:B------:R-:W-:Y:S01]  /*6100*/  LOP3.LUT P3, RZ, R171, 0xff, RZ, 0xc0, !PT ;  /* 0x000000ffabff7812 */ /* 0x000fe2000786c0ff */
[C---:B------:R-:W-:Y:S01]  /*6110*/  IMAD R80, R76.reuse, 0x100, R79 ;  /* 0x000001004c507824 */ /* 0x040fe200078e024f */
[----:B------:R-:W-:Y:S02]  /*6120*/  @P1 SEL R0, RZ, 0xffffffff, P4 ;  /* 0xffffffffff001807 */ /* 0x000fe40002000000 */
[----:B------:R-:W-:Y:S02]  /*6130*/  CS2R R162, SRZ ;  /* 0x0000000000a27805 */ /* 0x000fe4000001ff00 */
[----:B------:R-:W-:Y:S02]  /*6140*/  LEA R3, R181, UR49, 0x3 ;  /* 0x00000031b5037c11 */ /* 0x000fe4000f8e18ff */
[----:B------:R-:W-:Y:S02]  /*6150*/  CS2R R160, SRZ ;  /* 0x0000000000a07805 */ /* 0x000fe4000001ff00 */
[----:B------:R-:W-:Y:S02]  /*6160*/  @P0 SEL R0, R5, R0, !P3 ;  /* 0x0000000005000207 */ /* 0x000fe40005800000 */
[----:B------:R-:W-:Y:S02]  /*6170*/  CS2R R158, SRZ ;  /* 0x00000000009e7805 */ /* 0x000fe4000001ff00 */
[----:B------:R-:W-:Y:S02]  /*6180*/  LEA R191, R76, UR49, 0x3 ;  /* 0x000000314cbf7c11 */ /* 0x000fe4000f8e18ff */
[----:B------:R-:W-:Y:S02]  /*6190*/  CS2R R156, SRZ ;  /* 0x00000000009c7805 */ /* 0x000fe4000001ff00 */
[----:B------:R-:W-:Y:S02]  /*61a0*/  @P1 LOP3.LUT R0, R0, 0x1, RZ, 0xc0, !PT ;  /* 0x0000000100001812 */ /* 0x000fe400078ec0ff */
[----:B------:R-:W-:Y:S02]  /*61b0*/  CS2R R154, SRZ ;  /* 0x00000000009a7805 */ /* 0x000fe4000001ff00 */
[----:B------:R-:W-:Y:S02]  /*61c0*/  SHF.L.U32 R2, R183, 0x1f, RZ ;  /* 0x0000001fb7027819 */ /* 0x000fe400000006ff */
[----:B------:R-:W-:Y:S02]  /*61d0*/  CS2R R152, SRZ ;  /* 0x0000000000987805 */ /* 0x000fe4000001ff00 */
[----:B------:R-:W-:Y:S02]  /*61e0*/  ISETP.NE.U32.OR P6, PT, R0, 0x1, !P1 ;  /* 0x000000010000780c */ /* 0x000fe40004fc5470 */
[----:B------:R-:W-:Y:S02]  /*61f0*/  CS2R R150, SRZ ;  /* 0x0000000000967805 */ /* 0x000fe4000001ff00 */
[----:B------:R-:W-:Y:S02]  /*6200*/  PLOP3.LUT P2, PT, PT, PT, UP1, 0x80, 0x8 ;  /* 0x000000000008781c */ /* 0x000fe40003f4f018 */
[----:B------:R-:W-:Y:S02]  /*6210*/  CS2R R148, SRZ ;  /* 0x0000000000947805 */ /* 0x000fe4000001ff00 */
[----:B------:R-:W-:Y:S02]  /*6220*/  SEL R0, RZ, 0xffffffff, P4 ;  /* 0xffffffffff007807 */ /* 0x000fe40002000000 */
[----:B------:R-:W-:Y:S03]  /*6230*/  P2R R204, PR, RZ, 0x40 ;  /* 0x00000040ffcc7803 */ /* 0x000fe60000000000 */
[----:B------:R-:W-:Y:S04]  /*6240*/  @P6 SHF.L.U32 R4, R180, 0x1f, RZ ;  /* 0x0000001fb4046819 */ /* 0x000fe800000006ff */
[----:B------:R-:W-:Y:S01]  /*6250*/  @P2 SEL R0, R5, R0, !P3 ;  /* 0x0000000005002207 */ /* 0x000fe20005800000 */
[----:B------:R-:W1:Y:S03]  /*6260*/  @P6 SYNCS.PHASECHK.TRANS64.TRYWAIT P1, [R3+URZ+0xb0], R4 ;  /* 0x0000b004030065a7 */ /* 0x000e6600080211ff */
[----:B------:R-:W-:Y:S04]  /*6270*/  LOP3.LUT R0, R0, 0x1, RZ, 0xc0, !PT ;  /* 0x0000000100007812 */ /* 0x000fe800078ec0ff */
[----:B------:R-:W-:Y:S04]  /*6280*/  ISETP.NE.U32.AND P5, PT, R0, 0x1, PT ;  /* 0x000000010000780c */ /* 0x000fe80003fa5070 */
[----:B------:R-:W-:Y:S01]  /*6290*/  P2R R197, PR, RZ, 0x20 ;  /* 0x00000020ffc57803 */ /* 0x000fe20000000000 */
[----:B------:R3:W4:Y:S01]  /*62a0*/  SYNCS.PHASECHK.TRANS64.TRYWAIT P0, [R191+URZ+0x120], R2 ;  /* 0x00012002bf0075a7 */ /* 0x00072200080011ff */
[----:B-1----:R-:W-:Y:S01]  /*62b0*/  @P6 SEL R196, RZ, 0x1, !P1 ;  /* 0x00000001ffc46807 */ /* 0x002fe20004800000 */
[----:B---3--:R-:W-:Y:S06]  /*62c0*/  @!P6 BRA `(.L_x_115) ;  /* 0x00000000009ce947 */ /* 0x008fec0003800000 */
[----:B------:R-:W-:Y:S01]  /*62d0*/  @P5 IMAD R6, R181, 0x2000, R186 ;  /* 0x00002000b5065824 */ /* 0x000fe200078e02ba */
[----:B------:R-:W-:Y:S01]  /*62e0*/  ISETP.NE.AND P1, PT, R196, RZ, PT ;  /* 0x000000ffc400720c */ /* 0x000fe20003f25270 */
[----:B------:R-:W-:Y:S01]  /*62f0*/  BSSY B0, `(.L_x_116) ;  /* 0x0000010000007945 */ /* 0x000fe20003800000 */
[----:B------:R-:W-:Y:S01]  /*6300*/  CS2R R150, SRZ ;  /* 0x0000000000967805 */ /* 0x000fe2000001ff00 */
[--C-:B------:R-:W-:Y:S01]  /*6310*/  @P5 IMAD R7, R187, -0x10, R6.reuse ;  /* 0xfffffff0bb075824 */ /* 0x100fe200078e0206 */
[----:B------:R-:W-:Y:S01]  /*6320*/  CS2R R148, SRZ ;  /* 0x0000000000947805 */ /* 0x000fe2000001ff00 */
[----:B------:R-:W-:Y:S01]  /*6330*/  @P5 IMAD R5, R185, -0x10, R6 ;  /* 0xfffffff0b9055824 */ /* 0x000fe200078e0206 */
[----:B------:R-:W-:Y:S01]  /*6340*/  CS2R R158, SRZ ;  /* 0x00000000009e7805 */ /* 0x000fe2000001ff00 */
[----:B------:R-:W-:Y:S01]  /*6350*/  @P5 IMAD R4, R184, 0x10, R7 ;  /* 0x00000010b8045824 */ /* 0x000fe200078e0207 */
[----:B------:R-:W-:Y:S02]  /*6360*/  CS2R R156, SRZ ;  /* 0x00000000009c7805 */ /* 0x000fe4000001ff00 */
[----:B------:R-:W-:Y:S02]  /*6370*/  CS2R R154, SRZ ;  /* 0x00000000009a7805 */ /* 0x000fe4000001ff00 */
[----:B------:R-:W-:Y:S02]  /*6380*/  CS2R R152, SRZ ;  /* 0x0000000000987805 */ /* 0x000fe4000001ff00 */
[----:B------:R-:W-:Y:S02]  /*6390*/  CS2R R162, SRZ ;  /* 0x0000000000a27805 */ /* 0x000fe4000001ff00 */
[----:B------:R-:W-:Y:S01]  /*63a0*/  CS2R R160, SRZ ;  /* 0x0000000000a07805 */ /* 0x000fe2000001ff00 */
[----:B------:R-:W-:Y:S06]  /*63b0*/  @P1 BRA `(.L_x_117) ;  /* 0x00000000000c1947 */ /* 0x000fec0003800000 */
[----:B------:R-:W-:Y:S04]  /*63c0*/  SHF.L.U32 R0, R180, 0x1f, RZ ;  /* 0x0000001fb4007819 */ /* 0x000fe800000006ff */
[----:B------:R-:W1:Y:S02]  /*63d0*/  SYNCS.PHASECHK.TRANS64.TRYWAIT P1, [R3+URZ+0xb0], R0 ;  /* 0x0000b000030075a7 */ /* 0x000e6400080211ff */
[----:B-1----:R-:W-:Y:S05]  /*63e0*/  @!P1 BRA `(.L_x_118) ;  /* 0x0000006400289947 */ /* 0x002fea0003800000 */
.L_x_117:
[----:B------:R-:W-:Y:S05]  /*63f0*/  BSYNC B0 ;  /* 0x0000000000007941 */ /* 0x000fea0003800000 */
.L_x_116:
[----:B------:R-:W-:Y:S01]  /*6400*/  ISETP.NE.AND P1, PT, R197, RZ, PT ;  /* 0x000000ffc500720c */ /* 0x000fe20003f25270 */
[----:B-1----:R-:W-:Y:S02]  /*6410*/  VIADD R3, R3, 0xd0 ;  /* 0x000000d003037836 */ /* 0x002fe40000000000 */
[----:B------:R-:W-:Y:S02]  /*6420*/  IMAD.U32 R0, RZ, RZ, UR37 ;  /* 0x00000025ff007e24 */ /* 0x000fe4000f8e00ff */
[----:B------:R-:W-:Y:S03]  /*6430*/  VIADD R181, R181, 0x1 ;  /* 0x00000001b5b57836 */ /* 0x000fe60000000000 */
[----:B------:R-:W-:Y:S05]  /*6440*/  PRMT R0, R0, 0x654, R3 ;  /* 0x0000065400007816 */ /* 0x000fea0000000003 */
[----:B------:R1:W3:Y:S04]  /*6450*/  @P1 LDS.128 R148, [R6] ;  /* 0x0000000006941984 */ /* 0x0002e80000000c00 */
[----:B------:R1:W1:Y:S04]  /*6460*/  @P1 LDS.128 R156, [R5+0x20] ;  /* 0x00002000059c1984 */ /* 0x0002680000000c00 */
[----:B------:R1:W1:Y:S04]  /*6470*/  @P1 LDS.128 R152, [R7+0x10] ;  /* 0x0000100007981984 */ /* 0x0002680000000c00 */
[----:B------:R1:W1:Y:S01]  /*6480*/  @P1 LDS.128 R160, [R4+0x10] ;  /* 0x0000100004a01984 */ /* 0x0002620000000c00 */
[C---:B------:R-:W-:Y:S01]  /*6490*/  ISETP.NE.AND P1, PT, R181.reuse, 0x4, PT ;  /* 0x00000004b500780c */ /* 0x040fe20003f25270 */
[----:B------:R-:W-:Y:S01]  /*64a0*/  @!PT LDS RZ, [RZ] ;  /* 0x00000000fffff984 */ /* 0x000fe20000000800 */
[----:B------:R-:W-:Y:S01]  /*64b0*/  @!PT LDS RZ, [RZ] ;  /* 0x00000000fffff984 */ /* 0x000fe20000000800 */
[----:B------:R-:W-:Y:S01]  /*64c0*/  @!PT LDS RZ, [RZ] ;  /* 0x00000000fffff984 */ /* 0x000fe20000000800 */
[----:B------:R-:W-:Y:S01]  /*64d0*/  @!PT LDS RZ, [RZ] ;  /* 0x00000000fffff984 */ /* 0x000fe20000000800 */
[----:B------:R5:W-:Y:S06]  /*64e0*/  MEMBAR.ALL.CTA ;  /* 0x0000000000007992 */ /* 0x000bec0000008000 */
[----:B-----5:R-:W5:Y:S01]  /*64f0*/  FENCE.VIEW.ASYNC.S ;  /* 0x00000000000073c6 */ /* 0x020f620000000000 */
[----:B------:R-:W-:Y:S02]  /*6500*/  SEL R3, RZ, 0x1, P1 ;  /* 0x00000001ff037807 */ /* 0x000fe40000800000 */
[----:B------:R-:W-:Y:S02]  /*6510*/  SEL R181, R181, RZ, P1 ;  /* 0x000000ffb5b57207 */ /* 0x000fe40000800000 */
[----:B------:R-:W-:Y:S01]  /*6520*/  LOP3.LUT R180, R180, R3, RZ, 0x3c, !PT ;  /* 0x00000003b4b47212 */ /* 0x000fe200078e3cff */
[----:B-----5:R1:W-:Y:S06]  /*6530*/  SYNCS.ARRIVE.TRANS64.RED.A1T0 RZ, [R0+URZ], RZ ;  /* 0x000000ff00ff79a7 */ /* 0x0203ec00081004ff */
.L_x_115:
[----:B------:R-:W-:Y:S05]  /*6540*/  BSYNC B1 ;  /* 0x0000000000017941 */ /* 0x000fea0003800000 */
.L_x_114:
[----:B-1----:R-:W-:Y:S04]  /*6550*/  SHF.R.U32.HI R0, RZ, 0x15, R80 ;  /* 0x00000015ff007819 */ /* 0x002fe80000011650 */
[----:B------:R-:W-:Y:S01]  /*6560*/  LOP3.LUT P1, RZ, R0, 0x3, R173, 0x48, !PT ;  /* 0x0000000300ff7812 */ /* 0x000fe200078248ad */
[----:B------:R-:W-:Y:S01]  /*6570*/  @!UPT UIADD3 URZ, UPT, UPT, URZ, URZ, URZ ;  /* 0x000000fffffff290 */ /* 0x000fe2000fffe0ff */
[----:B----4-:R-:W-:Y:S11]  /*6580*/  @P0 BRA `(.L_x_119) ;  /* 0x0000000000080947 */ /* 0x010ff60003800000 */
[----:B------:R-:W1:Y:S02]  /*6590*/  SYNCS.PHASECHK.TRANS64.TRYWAIT P0, [R191+URZ+0x120], R2 ;  /* 0x00012002bf0075a7 */ /* 0x000e6400080011ff */
[----:B-1----:R-:W-:Y:S05]  /*65a0*/  @!P0 BRA `(.L_x_120) ;  /* 0x0000006000cc8947 */ /* 0x002fea0003800000 */
.L_x_119:
[----:B------:R-:W-:Y:S04]  /*65b0*/  BSSY.RECONVERGENT B6, `(.L_x_121) ;  /* 0x0000012000067945 */ /* 0x000fe80003800200 */
[----:B------:R-:W-:Y:S05]  /*65c0*/  @!P1 BRA `(.L_x_122) ;  /* 0x0000000000409947 */ /* 0x000fea0003800000 */
[----:B------:R-:W4:Y:S01]  /*65d0*/  LDCU.64 UR8, c[0x4][0x78] ;  /* 0x01000f00ff0877ac */ /* 0x000f220008000a00 */
[----:B------:R-:W-:Y:S01]  /*65e0*/  MOV R3, 0x0 ;  /* 0x0000000000037802 */ /* 0x000fe20000000f00 */
[----:B------:R-:W-:Y:S02]  /*65f0*/  HFMA2 R12, -RZ, RZ, 0, 5.9604644775390625e-08 ;  /* 0x00000001ff0c7431 */ /* 0x000fe400000001ff */
[----:B------:R-:W-:Y:S02]  /*6600*/  IMAD.MOV.U32 R8, RZ, RZ, 0x192 ;  /* 0x00000192ff087424 */ /* 0x000fe400078e00ff */
[----:B------:R-:W-:Y:S01]  /*6610*/  IMAD.MOV.U32 R13, RZ, RZ, RZ ;  /* 0x000000ffff0d7224 */ /* 0x000fe200078e00ff */
[----:B------:R-:W5:Y:S01]  /*6620*/  LDCU.64 UR6, c[0x4][0x80] ;  /* 0x01001000ff0677ac */ /* 0x000f620008000a00 */
[----:B-1----:R-:W1:Y:S01]  /*6630*/  LDC.64 R2, c[0x4][R3] ;  /* 0x0100000003027b82 */ /* 0x002e620000000a00 */
[----:B------:R-:W2:Y:S01]  /*6640*/  LDCU.64 UR4, c[0x4][0x18] ;  /* 0x01000300ff0477ac */ /* 0x000ea20008000a00 */
[----:B----4-:R-:W-:Y:S01]  /*6650*/  MOV R5, UR9 ;  /* 0x0000000900057c02 */ /* 0x010fe20008000f00 */
[----:B------:R-:W-:Y:S01]  /*6660*/  IMAD.U32 R4, RZ, RZ, UR8 ;  /* 0x00000008ff047e24 */ /* 0x000fe2000f8e00ff */
[----:B-----5:R-:W-:Y:S01]  /*6670*/  MOV R7, UR7 ;  /* 0x0000000700077c02 */ /* 0x020fe20008000f00 */
[----:B------:R-:W-:Y:S01]  /*6680*/  IMAD.U32 R6, RZ, RZ, UR6 ;  /* 0x00000006ff067e24 */ /* 0x000fe2000f8e00ff */
[----:B--2---:R-:W-:Y:S01]  /*6690*/  MOV R11, UR5 ;  /* 0x00000005000b7c02 */ /* 0x004fe20008000f00 */
[----:B------:R-:W-:Y:S02]  /*66a0*/  IMAD.U32 R10, RZ, RZ, UR4 ;  /* 0x00000004ff0a7e24 */ /* 0x000fe4000f8e00ff */
[----:B------:R-:W-:Y:S07]  /*66b0*/  LEPC R20, `(.L_x_122) ;  /* 0x000000001014794e */ /* 0x000fee0000000000 */
[----:B-1-3--:R-:W-:Y:S05]  /*66c0*/  CALL.ABS.NOINC R2 ;  /* 0x0000000002007343 */ /* 0x00afea0003c00000 */
.L_x_122:
[----:B------:R-:W-:Y:S05]  /*66d0*/  BSYNC.RECONVERGENT B6 ;  /* 0x0000000000067941 */ /* 0x000fea0003800200 */
.L_x_121:
[-C--:B---3--:R-:W-:Y:S01]  /*66e0*/  F2FP.F16.E4M3.UNPACK_B R83, R148.reuse ;  /* 0x00000094ff53723e */ /* 0x088fe200020006ff */
[----:B------:R-:W-:Y:S05]  /*66f0*/  WARPSYNC.ALL ;  /* 0x0000000000007948 */ /* 0x000fea0003800000 */
[----:B------:R-:W-:Y:S01]  /*6700*/  R2UR UR4, R80 ;  /* 0x00000000500472ca */ /* 0x000fe200000e0000 */
[--C-:B------:R-:W-:Y:S01]  /*6710*/  HADD2.F32 R82, -RZ, R83.reuse.H0_H0 ;  /* 0x20000053ff527230 */ /* 0x100fe20000004100 */
[----:B------:R-:W-:Y:S01]  /*6720*/  F2FP.F16.E4M3.UNPACK_B R85, R148.H1 ;  /* 0x00000094ff55723e */ /* 0x000fe200030006ff */
[----:B------:R-:W-:Y:S01]  /*6730*/  HADD2.F32 R83, -RZ, R83.H1_H1 ;  /* 0x30000053ff537230 */ /* 0x000fe20000004100 */
[-C--:B------:R-:W-:Y:S01]  /*6740*/  F2FP.F16.E4M3.UNPACK_B R87, R149.reuse ;  /* 0x00000095ff57723e */ /* 0x080fe200020006ff */
[----:B------:R-:W-:Y:S01]  /*6750*/  BSSY.RECONVERGENT B0, `(.L_x_123) ;  /* 0x000011d000007945 */ /* 0x000fe20003800200 */
[----:B------:R-:W-:Y:S01]  /*6760*/  F2FP.F16.E4M3.UNPACK_B R89, R149.H1 ;  /* 0x00000095ff59723e */ /* 0x000fe200030006ff */
[----:B------:R-:W-:Y:S01]  /*6770*/  HADD2.F32 R84, -RZ, R85.H0_H0 ;  /* 0x20000055ff547230 */ /* 0x000fe20000004100 */
[-C--:B------:R-:W-:Y:S01]  /*6780*/  F2FP.F16.E4M3.UNPACK_B R91, R150.reuse ;  /* 0x00000096ff5b723e */ /* 0x080fe200020006ff */
[----:B------:R-:W-:Y:S01]  /*6790*/  HADD2.F32 R88, -RZ, R87.H1_H1 ;  /* 0x30000057ff587230 */ /* 0x000fe20000004100 */
[----:B------:R-:W-:Y:S01]  /*67a0*/  F2FP.F16.E4M3.UNPACK_B R93, R150.H1 ;  /* 0x00000096ff5d723e */ /* 0x000fe200030006ff */
[----:B------:R-:W-:Y:S01]  /*67b0*/  HADD2.F32 R86, -RZ, R85.H1_H1 ;  /* 0x30000055ff567230 */ /* 0x000fe20000004100 */
[-C--:B------:R-:W-:Y:S01]  /*67c0*/  F2FP.F16.E4M3.UNPACK_B R95, R151.reuse ;  /* 0x00000097ff5f723e */ /* 0x080fe200020006ff */
[----:B------:R-:W2:Y:S01]  /*67d0*/  LDTM.x64 R4, tmem[UR4] ;  /* 0x00000004000479ee */ /* 0x000ea20008340000 */
[----:B------:R-:W-:Y:S01]  /*67e0*/  F2FP.F16.E4M3.UNPACK_B R97, R151.H1 ;  /* 0x00000097ff61723e */ /* 0x000fe200030006ff */
[----:B------:R-:W-:Y:S01]  /*67f0*/  HADD2.F32 R85, -RZ, R87.H0_H0 ;  /* 0x20000057ff557230 */ /* 0x000fe20000004100 */
[-C--:B------:R-:W-:Y:S01]  /*6800*/  F2FP.F16.E4M3.UNPACK_B R99, R152.reuse ;  /* 0x00000098ff63723e */ /* 0x080fe200020006ff */
[----:B------:R-:W-:Y:S01]  /*6810*/  HADD2.F32 R87, -RZ, R89.H0_H0 ;  /* 0x20000059ff577230 */ /* 0x000fe20000004100 */
[----:B------:R-:W-:Y:S01]  /*6820*/  F2FP.F16.E4M3.UNPACK_B R101, R152.H1 ;  /* 0x00000098ff65723e */ /* 0x000fe200030006ff */
[----:B------:R-:W-:Y:S01]  /*6830*/  HADD2.F32 R92, -RZ, R91.H1_H1 ;  /* 0x3000005bff5c7230 */ /* 0x000fe20000004100 */
[----:B------:R-:W-:Y:S01]  /*6840*/  SHF.L.U32 R199, R176, 0x4, RZ ;  /* 0x00000004b0c77819 */ /* 0x000fe200000006ff */
[----:B------:R-:W-:Y:S01]  /*6850*/  HADD2.F32 R96, -RZ, R95.H1_H1 ;  /* 0x3000005fff607230 */ /* 0x000fe20000004100 */
[----:B------:R-:W-:Y:S01]  /*6860*/  SHF.L.U32 R205, R175, 0x4, RZ ;  /* 0x00000004afcd7819 */ /* 0x000fe200000006ff */
[----:B------:R-:W-:Y:S01]  /*6870*/  HADD2.F32 R100, -RZ, R99.H1_H1 ;  /* 0x30000063ff647230 */ /* 0x000fe20000004100 */
[----:B------:R-:W-:Y:S01]  /*6880*/  SHF.L.U32 R198, R184, 0x4, RZ ;  /* 0x00000004b8c67819 */ /* 0x000fe200000006ff */
[----:B------:R-:W-:Y:S01]  /*6890*/  HADD2.F32 R90, -RZ, R89.H1_H1 ;  /* 0x30000059ff5a7230 */ /* 0x000fe20000004100 */
[----:B------:R-:W-:Y:S01]  /*68a0*/  IADD3 R195, PT, PT, R186, R205, RZ ;  /* 0x000000cdbac37210 */ /* 0x000fe20007ffe0ff */
[----:B------:R-:W-:Y:S01]  /*68b0*/  HADD2.F32 R89, -RZ, R91.H0_H0 ;  /* 0x2000005bff597230 */ /* 0x000fe20000004100 */
[-C--:B------:R-:W-:Y:S01]  /*68c0*/  F2FP.F16.E4M3.UNPACK_B R103, R153.reuse ;  /* 0x00000099ff67723e */ /* 0x080fe200020006ff */
[--C-:B------:R-:W-:Y:S01]  /*68d0*/  HADD2.F32 R91, -RZ, R93.reuse.H0_H0 ;  /* 0x2000005dff5b7230 */ /* 0x100fe20000004100 */
[----:B------:R-:W-:Y:S01]  /*68e0*/  F2FP.F16.E4M3.UNPACK_B R105, R153.H1 ;  /* 0x00000099ff69723e */ /* 0x000fe200030006ff */
[----:B------:R-:W-:Y:S01]  /*68f0*/  HADD2.F32 R94, -RZ, R93.H1_H1 ;  /* 0x3000005dff5e7230 */ /* 0x000fe20000004100 */
[-C--:B------:R-:W-:Y:S01]  /*6900*/  F2FP.F16.E4M3.UNPACK_B R107, R154.reuse ;  /* 0x0000009aff6b723e */ /* 0x080fe200020006ff */
[----:B------:R-:W-:Y:S01]  /*6910*/  HADD2.F32 R93, -RZ, R95.H0_H0 ;  /* 0x2000005fff5d7230 */ /* 0x000fe20000004100 */
[----:B------:R-:W-:Y:S01]  /*6920*/  F2FP.F16.E4M3.UNPACK_B R109, R154.H1 ;  /* 0x0000009aff6d723e */ /* 0x000fe200030006ff */
[----:B------:R-:W-:Y:S01]  /*6930*/  HADD2.F32 R104, -RZ, R103.H1_H1 ;  /* 0x30000067ff687230 */ /* 0x000fe20000004100 */
[----:B------:R-:W-:Y:S01]  /*6940*/  F2FP.F16.E4M3.UNPACK_B R111, R155 ;  /* 0x0000009bff6f723e */ /* 0x000fe200020006ff */
[C---:B--2---:R-:W-:Y:S01]  /*6950*/  FMUL R0, R78.reuse, R4 ;  /* 0x000000044e007220 */ /* 0x044fe20000400000 */
[C---:B-1----:R-:W-:Y:S01]  /*6960*/  FMUL R2, R78.reuse, R5 ;  /* 0x000000054e027220 */ /* 0x042fe20000400000 */
[C---:B------:R-:W-:Y:S01]  /*6970*/  FMUL R4, R78.reuse, R8 ;  /* 0x000000084e047220 */ /* 0x040fe20000400000 */
[C---:B------:R-:W-:Y:S01]  /*6980*/  FMUL R5, R78.reuse, R9 ;  /* 0x000000094e057220 */ /* 0x040fe20000400000 */
[C---:B------:R-:W-:Y:S01]  /*6990*/  FFMA R0, R81.reuse, R82, R0 ;  /* 0x0000005251007223 */ /* 0x040fe20000000000 */
[C---:B------:R-:W-:Y:S01]  /*69a0*/  FFMA R2, R81.reuse, R83, R2 ;  /* 0x0000005351027223 */ /* 0x040fe20000000002 */
[C---:B------:R-:W-:Y:S01]  /*69b0*/  FMUL R8, R78.reuse, R12 ;  /* 0x0000000c4e087220 */ /* 0x040fe20000400000 */
[C---:B------:R-:W-:Y:S01]  /*69c0*/  FMUL R9, R78.reuse, R13 ;  /* 0x0000000d4e097220 */ /* 0x040fe20000400000 */
[C---:B------:R-:W-:Y:S01]  /*69d0*/  FMUL R12, R78.reuse, R16 ;  /* 0x000000104e0c7220 */ /* 0x040fe20000400000 */
[C---:B------:R-:W-:Y:S01]  /*69e0*/  FMUL R13, R78.reuse, R17 ;  /* 0x000000114e0d7220 */ /* 0x040fe20000400000 */
[C---:B------:R-:W-:Y:S01]  /*69f0*/  FMUL R16, R78.reuse, R20 ;  /* 0x000000144e107220 */ /* 0x040fe20000400000 */
[C---:B------:R-:W-:Y:S01]  /*6a00*/  FMUL R17, R78.reuse, R21 ;  /* 0x000000154e117220 */ /* 0x040fe20000400000 */
[C---:B------:R-:W-:Y:S01]  /*6a10*/  FMUL R20, R78.reuse, R24 ;  /* 0x000000184e147220 */ /* 0x040fe20000400000 */
[C---:B------:R-:W-:Y:S01]  /*6a20*/  FMUL R21, R78.reuse, R25 ;  /* 0x000000194e157220 */ /* 0x040fe20000400000 */
[----:B------:R-:W-:Y:S02]  /*6a30*/  HADD2.F32 R108, -RZ, R107.H1_H1 ;  /* 0x3000006bff6c7230 */ /* 0x000fe40000004100 */
[C---:B------:R-:W-:Y:S01]  /*6a40*/  FMUL R24, R78.reuse, R28 ;  /* 0x0000001c4e187220 */ /* 0x040fe20000400000 */
[C---:B------:R-:W-:Y:S01]  /*6a50*/  FMUL R25, R78.reuse, R29 ;  /* 0x0000001d4e197220 */ /* 0x040fe20000400000 */
[----:B------:R-:W-:Y:S02]  /*6a60*/  HADD2.F32 R112, -RZ, R111.H1_H1 ;  /* 0x3000006fff707230 */ /* 0x000fe40000004100 */
[C---:B------:R-:W-:Y:S01]  /*6a70*/  FMUL R28, R78.reuse, R32 ;  /* 0x000000204e1c7220 */ /* 0x040fe20000400000 */
[C---:B------:R-:W-:Y:S01]  /*6a80*/  FMUL R29, R78.reuse, R33 ;  /* 0x000000214e1d7220 */ /* 0x040fe20000400000 */
[C---:B------:R-:W-:Y:S01]  /*6a90*/  FMUL R32, R78.reuse, R36 ;  /* 0x000000244e207220 */ /* 0x040fe20000400000 */
[----:B------:R-:W-:Y:S01]  /*6aa0*/  F2FP.F16.E4M3.UNPACK_B R113, R155.H1 ;  /* 0x0000009bff71723e */ /* 0x000fe200030006ff */
[C---:B------:R-:W-:Y:S01]  /*6ab0*/  FMUL R33, R78.reuse, R37 ;  /* 0x000000254e217220 */ /* 0x040fe20000400000 */
[C---:B------:R-:W-:Y:S01]  /*6ac0*/  FMUL R36, R78.reuse, R40 ;  /* 0x000000284e247220 */ /* 0x040fe20000400000 */
[----:B------:R-:W-:Y:S01]  /*6ad0*/  F2FP.F16.E4M3.UNPACK_B R115, R156 ;  /* 0x0000009cff73723e */ /* 0x000fe200020006ff */
[C---:B------:R-:W-:Y:S01]  /*6ae0*/  FMUL R37, R78.reuse, R41 ;  /* 0x000000294e257220 */ /* 0x040fe20000400000 */
[C---:B------:R-:W-:Y:S01]  /*6af0*/  FMUL R40, R78.reuse, R44 ;  /* 0x0000002c4e287220 */ /* 0x040fe20000400000 */
[----:B------:R-:W-:Y:S01]  /*6b00*/  F2FP.F16.E4M3.UNPACK_B R117, R156.H1 ;  /* 0x0000009cff75723e */ /* 0x000fe200030006ff */
[C---:B------:R-:W-:Y:S01]  /*6b10*/  FMUL R41, R78.reuse, R45 ;  /* 0x0000002d4e297220 */ /* 0x040fe20000400000 */
[----:B------:R-:W-:Y:S02]  /*6b20*/  HADD2.F32 R116, -RZ, R115.H1_H1 ;  /* 0x30000073ff747230 */ /* 0x000fe40000004100 */
        /* <DEDUP_REMOVED lines=21> */
[C---:B------:R-:W-:Y:S01]  /*6c80*/  FFMA R3, R81.reuse, R84, R3 ;  /* 0x0000005451037223 */ /* 0x040fe20000000003 */
[----:B------:R-:W-:Y:S01]  /*6c90*/  F2FP.F16.E4M3.UNPACK_B R131, R160 ;  /* 0x000000a0ff83723e */ /* 0x000fe200020006ff */
[C---:B------:R-:W-:Y:S01]  /*6ca0*/  FFMA R7, R81.reuse, R86, R7 ;  /* 0x0000005651077223 */ /* 0x040fe20000000007 */
[C---:B------:R-:W-:Y:S01]  /*6cb0*/  FFMA R4, R81.reuse, R85, R4 ;  /* 0x0000005551047223 */ /* 0x040fe20000000004 */
[----:B------:R-:W-:Y:S01]  /*6cc0*/  F2FP.F16.E4M3.UNPACK_B R133, R160.H1 ;  /* 0x000000a0ff85723e */ /* 0x000fe200030006ff */
[----:B------:R-:W-:Y:S01]  /*6cd0*/  FFMA R5, R81, R88, R5 ;  /* 0x0000005851057223 */ /* 0x000fe20000000005 */
[----:B------:R-:W-:Y:S01]  /*6ce0*/  HADD2.F32 R132, -RZ, R131.H1_H1 ;  /* 0x30000083ff847230 */ /* 0x000fe20000004100 */
[----:B------:R-:W-:Y:S01]  /*6cf0*/  F2FP.SATFINITE.E4M3.F32.PACK_AB_MERGE_C R193, R7, R3, RZ ;  /* 0x0000000307c1723e */ /* 0x000fe200048070ff */
[C---:B------:R-:W-:Y:S01]  /*6d00*/  FMUL R6, R78.reuse, R10 ;  /* 0x0000000a4e067220 */ /* 0x040fe20000400000 */
[C---:B------:R-:W-:Y:S01]  /*6d10*/  FMUL R11, R78.reuse, R11 ;  /* 0x0000000b4e0b7220 */ /* 0x040fe20000400000 */
[----:B------:R-:W-:Y:S01]  /*6d20*/  FMUL R10, R78, R14 ;  /* 0x0000000e4e0a7220 */ /* 0x000fe20000400000 */
[----:B------:R-:W-:Y:S01]  /*6d30*/  F2FP.F16.E4M3.UNPACK_B R135, R161 ;  /* 0x000000a1ff87723e */ /* 0x000fe200020006ff */
[C---:B------:R-:W-:Y:S01]  /*6d40*/  FFMA R6, R81.reuse, R87, R6 ;  /* 0x0000005751067223 */ /* 0x040fe20000000006 */
[----:B------:R-:W-:Y:S01]  /*6d50*/  F2FP.SATFINITE.E4M3.F32.PACK_AB_MERGE_C R200, R2, R0, R193 ;  /* 0x0000000002c8723e */ /* 0x000fe200048070c1 */
[C---:B------:R-:W-:Y:S01]  /*6d60*/  FFMA R11, R81.reuse, R90, R11 ;  /* 0x0000005a510b7223 */ /* 0x040fe2000000000b */
[----:B------:R-:W-:Y:S01]  /*6d70*/  IADD3 R193, PT, PT, R186, R199, RZ ;  /* 0x000000c7bac17210 */ /* 0x000fe20007ffe0ff */
[C---:B------:R-:W-:Y:S01]  /*6d80*/  FFMA R8, R81.reuse, R89, R8 ;  /* 0x0000005951087223 */ /* 0x040fe20000000008 */
[C---:B------:R-:W-:Y:S01]  /*6d90*/  FFMA R9, R81.reuse, R92, R9 ;  /* 0x0000005c51097223 */ /* 0x040fe20000000009 */
[----:B------:R-:W-:Y:S01]  /*6da0*/  HADD2.F32 R95, -RZ, R97.H0_H0 ;  /* 0x20000061ff5f7230 */ /* 0x000fe20000004100 */
[----:B------:R-:W-:Y:S01]  /*6db0*/  IADD3 R194, PT, PT, R198, R193, RZ ;  /* 0x000000c1c6c27210 */ /* 0x000fe20007ffe0ff */
[----:B------:R-:W-:Y:S01]  /*6dc0*/  FFMA R10, R81, R91, R10 ;  /* 0x0000005b510a7223 */ /* 0x000fe2000000000a */
[----:B------:R-:W-:Y:S01]  /*6dd0*/  F2FP.SATFINITE.E4M3.F32.PACK_AB_MERGE_C R201, R11, R6, RZ ;  /* 0x000000060bc9723e */ /* 0x000fe200048070ff */
[----:B------:R-:W-:Y:S02]  /*6de0*/  HADD2.F32 R136, -RZ, R135.H1_H1 ;  /* 0x30000087ff887230 */ /* 0x000fe40000004100 */
[C---:B------:R-:W-:Y:S01]  /*6df0*/  FMUL R15, R78.reuse, R15 ;  /* 0x0000000f4e0f7220 */ /* 0x040fe20000400000 */
[----:B------:R-:W-:Y:S01]  /*6e00*/  HADD2.F32 R98, -RZ, R97.H1_H1 ;  /* 0x30000061ff627230 */ /* 0x000fe20000004100 */
[----:B------:R-:W-:Y:S01]  /*6e10*/  F2FP.SATFINITE.E4M3.F32.PACK_AB_MERGE_C R201, R5, R4, R201 ;  /* 0x0000000405c9723e */ /* 0x000fe200048070c9 */
[----:B------:R-:W-:Y:S02]  /*6e20*/  HADD2.F32 R97, -RZ, R99.H0_H0 ;  /* 0x20000063ff617230 */ /* 0x000fe40000004100 */
[C---:B------:R-:W-:Y:S01]  /*6e30*/  FFMA R15, R81.reuse, R94, R15 ;  /* 0x0000005e510f7223 */ /* 0x040fe2000000000f */
[C---:B------:R-:W-:Y:S01]  /*6e40*/  FFMA R12, R81.reuse, R93, R12 ;  /* 0x0000005d510c7223 */ /* 0x040fe2000000000c */
[----:B------:R-:W-:Y:S01]  /*6e50*/  FFMA R13, R81, R96, R13 ;  /* 0x00000060510d7223 */ /* 0x000fe2000000000d */
[C---:B------:R-:W-:Y:S01]  /*6e60*/  FMUL R14, R78.reuse, R18 ;  /* 0x000000124e0e7220 */ /* 0x040fe20000400000 */
[C---:B------:R-:W-:Y:S01]  /*6e70*/  FMUL R19, R78.reuse, R19 ;  /* 0x000000134e137220 */ /* 0x040fe20000400000 */
[--C-:B------:R-:W-:Y:S01]  /*6e80*/  HADD2.F32 R99, -RZ, R101.reuse.H0_H0 ;  /* 0x20000065ff637230 */ /* 0x100fe20000004100 */
[----:B------:R-:W-:Y:S01]  /*6e90*/  F2FP.SATFINITE.E4M3.F32.PACK_AB_MERGE_C R202, R15, R10, RZ ;  /* 0x0000000a0fca723e */ /* 0x000fe200048070ff */
[C---:B------:R-:W-:Y:S01]  /*6ea0*/  FFMA R14, R81.reuse, R95, R14 ;  /* 0x0000005f510e7223 */ /* 0x040fe2000000000e */
[C---:B------:R-:W-:Y:S01]  /*6eb0*/  FFMA R19, R81.reuse, R98, R19 ;  /* 0x0000006251137223 */ /* 0x040fe20000000013 */
[----:B------:R-:W-:Y:S01]  /*6ec0*/  FFMA R16, R81, R97, R16 ;  /* 0x0000006151107223 */ /* 0x000fe20000000010 */
[----:B------:R-:W-:Y:S01]  /*6ed0*/  F2FP.F16.E4M3.UNPACK_B R137, R161.H1 ;  /* 0x000000a1ff89723e */ /* 0x000fe200030006ff */
[----:B------:R-:W-:Y:S01]  /*6ee0*/  HADD2.F32 R102, -RZ, R101.H1_H1 ;  /* 0x30000065ff667230 */ /* 0x000fe20000004100 */
[----:B------:R-:W-:Y:S01]  /*6ef0*/  F2FP.SATFINITE.E4M3.F32.PACK_AB_MERGE_C R202, R9, R8, R202 ;  /* 0x0000000809ca723e */ /* 0x000fe200048070ca */
[----:B------:R-:W-:Y:S01]  /*6f00*/  FFMA R17, R81, R100, R17 ;  /* 0x0000006451117223 */ /* 0x000fe20000000011 */
[----:B------:R-:W-:Y:S01]  /*6f10*/  F2FP.SATFINITE.E4M3.F32.PACK_AB_MERGE_C R203, R19, R14, RZ ;  /* 0x0000000e13cb723e */ /* 0x000fe200048070ff */
[----:B------:R-:W-:Y:S02]  /*6f20*/  HADD2.F32 R101, -RZ, R103.H0_H0 ;  /* 0x20000067ff657230 */ /* 0x000fe40000004100 */
[C---:B------:R-:W-:Y:S01]  /*6f30*/  FMUL R18, R78.reuse, R22 ;  /* 0x000000164e127220 */ /* 0x040fe20000400000 */
[C---:B------:R-:W-:Y:S01]  /*6f40*/  FMUL R23, R78.reuse, R23 ;  /* 0x000000174e177220 */ /* 0x040fe20000400000 */
[--C-:B------:R-:W-:Y:S01]  /*6f50*/  HADD2.F32 R103, -RZ, R105.reuse.H0_H0 ;  /* 0x20000069ff677230 */ /* 0x100fe20000004100 */
[----:B------:R-:W-:Y:S01]  /*6f60*/  F2FP.SATFINITE.E4M3.F32.PACK_AB_MERGE_C R203, R13, R12, R203 ;  /* 0x0000000c0dcb723e */ /* 0x000fe200048070cb */
[C---:B------:R-:W-:Y:S01]  /*6f70*/  FFMA R18, R81.reuse, R99, R18 ;  /* 0x0000006351127223 */ /* 0x040fe20000000012 */
[C---:B------:R-:W-:Y:S01]  /*6f80*/  FFMA R23, R81.reuse, R102, R23 ;  /* 0x0000006651177223 */ /* 0x040fe20000000017 */
[C---:B------:R-:W-:Y:S01]  /*6f90*/  FFMA R20, R81.reuse, R101, R20 ;  /* 0x0000006551147223 */ /* 0x040fe20000000014 */
[----:B------:R-:W-:Y:S01]  /*6fa0*/  HADD2.F32 R106, -RZ, R105.H1_H1 ;  /* 0x30000069ff6a7230 */ /* 0x000fe20000004100 */
[----:B------:R1:W-:Y:S01]  /*6fb0*/  STS.128 [R172+UR49+0x8200], R200 ;  /* 0x008200c8ac007988 */ /* 0x0003e20008000c31 */
        /* <DEDUP_REMOVED lines=10> */
[----:B------:R-:W-:Y:S01]  /*7060*/  F2FP.F16.E4M3.UNPACK_B R139, R162 ;  /* 0x000000a2ff8b723e */ /* 0x000fe200020006ff */
[----:B------:R-:W-:Y:S02]  /*7070*/  HADD2.F32 R110, -RZ, R109.H1_H1 ;  /* 0x3000006dff6e7230 */ /* 0x000fe40000004100 */
[----:B------:R-:W-:Y:S01]  /*7080*/  FFMA R25, R81, R108, R25 ;  /* 0x0000006c51197223 */ /* 0x000fe20000000019 */
[----:B------:R-:W-:Y:S01]  /*7090*/  F2FP.SATFINITE.E4M3.F32.PACK_AB_MERGE_C R209, R27, R22, RZ ;  /* 0x000000161bd1723e */ /* 0x000fe200048070ff */
[----:B------:R-:W-:Y:S02]  /*70a0*/  HADD2.F32 R109, -RZ, R111.H0_H0 ;  /* 0x2000006fff6d7230 */ /* 0x000fe40000004100 */
[C---:B------:R-:W-:Y:S01]  /*70b0*/  FMUL R26, R78.reuse, R30 ;  /* 0x0000001e4e1a7220 */ /* 0x040fe20000400000 */
[----:B------:R-:W-:Y:S01]  /*70c0*/  HADD2.F32 R140, -RZ, R139.H1_H1 ;  /* 0x3000008bff8c7230 */ /* 0x000fe20000004100 */
[----:B------:R-:W-:Y:S01]  /*70d0*/  F2FP.SATFINITE.E4M3.F32.PACK_AB_MERGE_C R209, R21, R20, R209 ;  /* 0x0000001415d1723e */ /* 0x000fe200048070d1 */
[C---:B------:R-:W-:Y:S01]  /*70e0*/  FMUL R31, R78.reuse, R31 ;  /* 0x0000001f4e1f7220 */ /* 0x040fe20000400000 */
[--C-:B------:R-:W-:Y:S02]  /*70f0*/  HADD2.F32 R111, -RZ, R113.reuse.H0_H0 ;  /* 0x20000071ff6f7230 */ /* 0x100fe40000004100 */
[C---:B------:R-:W-:Y:S01]  /*7100*/  FFMA R26, R81.reuse, R107, R26 ;  /* 0x0000006b511a7223 */ /* 0x040fe2000000001a */
[----:B------:R-:W-:Y:S02]  /*7110*/  HADD2.F32 R114, -RZ, R113.H1_H1 ;  /* 0x30000071ff727230 */ /* 0x000fe40000004100 */
[C---:B------:R-:W-:Y:S01]  /*7120*/  FFMA R31, R81.reuse, R110, R31 ;  /* 0x0000006e511f7223 */ /* 0x040fe2000000001f */
[C---:B------:R-:W-:Y:S01]  /*7130*/  FFMA R28, R81.reuse, R109, R28 ;  /* 0x0000006d511c7223 */ /* 0x040fe2000000001c */
[----:B------:R-:W-:Y:S01]  /*7140*/  F2FP.F16.E4M3.UNPACK_B R141, R162.H1 ;  /* 0x000000a2ff8d723e */ /* 0x000fe200030006ff */
[----:B------:R-:W-:Y:S01]  /*7150*/  FFMA R29, R81, R112, R29 ;  /* 0x00000070511d7223 */ /* 0x000fe2000000001d */
[----:B------:R-:W-:Y:S01]  /*7160*/  HADD2.F32 R113, -RZ, R115.H0_H0 ;  /* 0x20000073ff717230 */ /* 0x000fe20000004100 */
[----:B------:R-:W-:Y:S01]  /*7170*/  F2FP.SATFINITE.E4M3.F32.PACK_AB_MERGE_C R210, R31, R26, RZ ;  /* 0x0000001a1fd2723e */ /* 0x000fe200048070ff */
        /* <DEDUP_REMOVED lines=8> */
[----:B------:R-:W-:Y:S01]  /*7200*/  FFMA R33, R81, R116, R33 ;  /* 0x0000007451217223 */ /* 0x000fe20000000021 */
[----:B------:R-:W-:Y:S01]  /*7210*/  HADD2.F32 R118, -RZ, R117.H1_H1 ;  /* 0x30000075ff767230 */ /* 0x000fe20000004100 */
        /* <DEDUP_REMOVED lines=8> */
[----:B------:R-:W-:Y:S01]  /*72a0*/  HADD2.F32 R122, -RZ, R121.H1_H1 ;  /* 0x30000079ff7a7230 */ /* 0x000fe20000004100 */
[----:B------:R1:W-:Y:S01]  /*72b0*/  STS.128 [R193+0x8010], R208 ;  /* 0x008010d0c1007388 */ /* 0x0003e20000000c00 */
[----:B------:R-:W-:Y:S02]  /*72c0*/  HADD2.F32 R121, -RZ, R123.H0_H0 ;  /* 0x2000007bff797230 */ /* 0x000fe40000004100 */
[C---:B------:R-:W-:Y:S01]  /*72d0*/  FFMA R39, R81.reuse, R118, R39 ;  /* 0x0000007651277223 */ /* 0x040fe20000000027 */
[C---:B------:R-:W-:Y:S01]  /*72e0*/  FFMA R36, R81.reuse, R117, R36 ;  /* 0x0000007551247223 */ /* 0x040fe20000000024 */
[----:B------:R-:W-:Y:S01]  /*72f0*/  F2FP.F16.E4M3.UNPACK_B R145, R163.H1 ;  /* 0x000000a3ff91723e */ /* 0x000fe200030006ff */
[----:B------:R-:W-:Y:S01]  /*7300*/  FFMA R37, R81, R120, R37 ;  /* 0x0000007851257223 */ /* 0x000fe20000000025 */
[C---:B------:R-:W-:Y:S01]  /*7310*/  FMUL R38, R78.reuse, R42 ;  /* 0x0000002a4e267220 */ /* 0x040fe20000400000 */
[----:B------:R-:W-:Y:S01]  /*7320*/  F2FP.SATFINITE.E4M3.F32.PACK_AB_MERGE_C R212, R39, R34, RZ ;  /* 0x0000002227d4723e */ /* 0x000fe200048070ff */
[C---:B------:R-:W-:Y:S01]  /*7330*/  FMUL R43, R78.reuse, R43 ;  /* 0x0000002b4e2b7220 */ /* 0x040fe20000400000 */
[--C-:B------:R-:W-:Y:S02]  /*7340*/  HADD2.F32 R123, -RZ, R125.reuse.H0_H0 ;  /* 0x2000007dff7b7230 */ /* 0x100fe40000004100 */
[----:B------:R-:W-:Y:S01]  /*7350*/  FFMA R38, R81, R119, R38 ;  /* 0x0000007751267223 */ /* 0x000fe20000000026 */
[----:B------:R-:W-:Y:S01]  /*7360*/  F2FP.SATFINITE.E4M3.F32.PACK_AB_MERGE_C R212, R33, R32, R212 ;  /* 0x0000002021d4723e */ /* 0x000fe200048070d4 */
[C---:B------:R-:W-:Y:S01]  /*7370*/  FFMA R43, R81.reuse, R122, R43 ;  /* 0x0000007a512b7223 */ /* 0x040fe2000000002b */
[----:B------:R-:W-:Y:S01]  /*7380*/  FFMA R40, R81, R121, R40 ;  /* 0x0000007951287223 */ /* 0x000fe20000000028 */
[----:B------:R-:W-:Y:S01]  /*7390*/  ISETP.NE.AND P0, PT, R189, RZ, PT ;  /* 0x000000ffbd00720c */ /* 0x000fe20003f05270 */
[----:B------:R-:W-:Y:S01]  /*73a0*/  FFMA R41, R81, R124, R41 ;  /* 0x0000007c51297223 */ /* 0x000fe20000000029 */
[----:B------:R-:W-:Y:S01]  /*73b0*/  HADD2.F32 R126, -RZ, R125.H1_H1 ;  /* 0x3000007dff7e7230 */ /* 0x000fe20000004100 */
[----:B------:R-:W-:Y:S01]  /*73c0*/  F2FP.SATFINITE.E4M3.F32.PACK_AB_MERGE_C R213, R43, R38, RZ ;  /* 0x000000262bd5723e */ /* 0x000fe200048070ff */
[----:B------:R-:W-:Y:S02]  /*73d0*/  HADD2.F32 R125, -RZ, R127.H0_H0 ;  /* 0x2000007fff7d7230 */ /* 0x000fe40000004100 */
[C---:B------:R-:W-:Y:S01]  /*73e0*/  FMUL R42, R78.reuse, R46 ;  /* 0x0000002e4e2a7220 */ /* 0x040fe20000400000 */
[----:B------:R-:W-:Y:S01]  /*73f0*/  FMUL R47, R78, R47 ;  /* 0x0000002f4e2f7220 */ /* 0x000fe20000400000 */
[--C-:B------:R-:W-:Y:S01]  /*7400*/  HADD2.F32 R127, -RZ, R129.reuse.H0_H0 ;  /* 0x20000081ff7f7230 */ /* 0x100fe20000004100 */
[----:B------:R-:W-:Y:S01]  /*7410*/  F2FP.SATFINITE.E4M3.F32.PACK_AB_MERGE_C R213, R37, R36, R213 ;  /* 0x0000002425d5723e */ /* 0x000fe200048070d5 */
[C---:B------:R-:W-:Y:S01]  /*7420*/  FFMA R42, R81.reuse, R123, R42 ;  /* 0x0000007b512a7223 */ /* 0x040fe2000000002a */
[C---:B------:R-:W-:Y:S01]  /*7430*/  FFMA R47, R81.reuse, R126, R47 ;  /* 0x0000007e512f7223 */ /* 0x040fe2000000002f */
[C---:B------:R-:W-:Y:S01]  /*7440*/  FFMA R44, R81.reuse, R125, R44 ;  /* 0x0000007d512c7223 */ /* 0x040fe2000000002c */
[----:B------:R-:W-:Y:S01]  /*7450*/  ISETP.NE.AND P6, PT, R204, RZ, PT ;  /* 0x000000ffcc00720c */ /* 0x000fe20003fc5270 */
[----:B------:R-:W-:Y:S01]  /*7460*/  FFMA R45, R81, R128, R45 ;  /* 0x00000080512d7223 */ /* 0x000fe2000000002d */
[----:B------:R-:W-:Y:S01]  /*7470*/  HADD2.F32 R130, -RZ, R129.H1_H1 ;  /* 0x30000081ff827230 */ /* 0x000fe20000004100 */
[----:B------:R-:W-:Y:S01]  /*7480*/  F2FP.SATFINITE.E4M3.F32.PACK_AB_MERGE_C R214, R47, R42, RZ ;  /* 0x0000002a2fd6723e */ /* 0x000fe200048070ff */
[----:B------:R-:W-:Y:S02]  /*7490*/  HADD2.F32 R129, -RZ, R131.H0_H0 ;  /* 0x20000083ff817230 */ /* 0x000fe40000004100 */
[C---:B------:R-:W-:Y:S01]  /*74a0*/  FMUL R46, R78.reuse, R50 ;  /* 0x000000324e2e7220 */ /* 0x040fe20000400000 */
[C---:B------:R-:W-:Y:S01]  /*74b0*/  FMUL R51, R78.reuse, R51 ;  /* 0x000000334e337220 */ /* 0x040fe20000400000 */
[--C-:B------:R-:W-:Y:S02]  /*74c0*/  HADD2.F32 R131, -RZ, R133.reuse.H0_H0 ;  /* 0x20000085ff837230 */ /* 0x100fe40000004100 */
[C---:B------:R-:W-:Y:S01]  /*74d0*/  FMUL R50, R78.reuse, R54 ;  /* 0x000000364e327220 */ /* 0x040fe20000400000 */
[C---:B------:R-:W-:Y:S01]  /*74e0*/  FFMA R46, R81.reuse, R127, R46 ;  /* 0x0000007f512e7223 */ /* 0x040fe2000000002e */
[----:B------:R-:W-:Y:S02]  /*74f0*/  HADD2.F32 R134, -RZ, R133.H1_H1 ;  /* 0x30000085ff867230 */ /* 0x000fe40000004100 */
[C---:B------:R-:W-:Y:S01]  /*7500*/  FFMA R51, R81.reuse, R130, R51 ;  /* 0x0000008251337223 */ /* 0x040fe20000000033 */
[----:B------:R-:W-:Y:S02]  /*7510*/  HADD2.F32 R133, -RZ, R135.H0_H0 ;  /* 0x20000087ff857230 */ /* 0x000fe40000004100 */
[C---:B------:R-:W-:Y:S01]  /*7520*/  FMUL R55, R78.reuse, R55 ;  /* 0x000000374e377220 */ /* 0x040fe20000400000 */
[C---:B------:R-:W-:Y:S01]  /*7530*/  FFMA R48, R81.reuse, R129, R48 ;  /* 0x0000008151307223 */ /* 0x040fe20000000030 */
[C---:B------:R-:W-:Y:S01]  /*7540*/  FFMA R49, R81.reuse, R132, R49 ;  /* 0x0000008451317223 */ /* 0x040fe20000000031 */
[--C-:B------:R-:W-:Y:S02]  /*7550*/  HADD2.F32 R135, -RZ, R137.reuse.H0_H0 ;  /* 0x20000089ff877230 */ /* 0x100fe40000004100 */
[C---:B------:R-:W-:Y:S01]  /*7560*/  FFMA R50, R81.reuse, R131, R50 ;  /* 0x0000008351327223 */ /* 0x040fe20000000032 */
[----:B------:R-:W-:Y:S02]  /*7570*/  HADD2.F32 R138, -RZ, R137.H1_H1 ;  /* 0x30000089ff8a7230 */ /* 0x000fe40000004100 */
[C---:B------:R-:W-:Y:S01]  /*7580*/  FMUL R54, R78.reuse, R58 ;  /* 0x0000003a4e367220 */ /* 0x040fe20000400000 */
[----:B------:R-:W-:Y:S02]  /*7590*/  HADD2.F32 R137, -RZ, R139.H0_H0 ;  /* 0x2000008bff897230 */ /* 0x000fe40000004100 */
[C---:B------:R-:W-:Y:S01]  /*75a0*/  FFMA R55, R81.reuse, R134, R55 ;  /* 0x0000008651377223 */ /* 0x040fe20000000037 */
        /* <DEDUP_REMOVED lines=16> */
[----:B------:R-:W-:Y:S01]  /*76b0*/  FFMA R63, R81, R142, R63 ;  /* 0x0000008e513f7223 */ /* 0x000fe2000000003f */
[----:B------:R-:W-:Y:S01]  /*76c0*/  FMUL R67, R78, R67 ;  /* 0x000000434e437220 */ /* 0x000fe20000400000 */
[----:B------:R-:W-:Y:S01]  /*76d0*/  F2FP.SATFINITE.E4M3.F32.PACK_AB_MERGE_C R215, R51, R46, RZ ;  /* 0x0000002e33d7723e */ /* 0x000fe200048070ff */
[C---:B------:R-:W-:Y:S01]  /*76e0*/  FFMA R60, R81.reuse, R141, R60 ;  /* 0x0000008d513c7223 */ /* 0x040fe2000000003c */
[C---:B------:R-:W-:Y:S01]  /*76f0*/  FFMA R61, R81.reuse, R144, R61 ;  /* 0x00000090513d7223 */ /* 0x040fe2000000003d */
[C---:B------:R-:W-:Y:S01]  /*7700*/  FFMA R62, R81.reuse, R143, R62 ;  /* 0x0000008f513e7223 */ /* 0x040fe2000000003e */
[----:B------:R-:W-:Y:S01]  /*7710*/  FFMA R67, R81, R146, R67 ;  /* 0x0000009251437223 */ /* 0x000fe20000000043 */
[----:B------:R-:W-:Y:S02]  /*7720*/  F2FP.SATFINITE.E4M3.F32.PACK_AB_MERGE_C R214, R41, R40, R214 ;  /* 0x0000002829d6723e */ /* 0x000fe400048070d6 */
[----:B------:R-:W-:Y:S02]  /*7730*/  F2FP.SATFINITE.E4M3.F32.PACK_AB_MERGE_C R215, R45, R44, R215 ;  /* 0x0000002c2dd7723e */ /* 0x000fe400048070d7 */
[----:B------:R-:W-:Y:S02]  /*7740*/  F2FP.SATFINITE.E4M3.F32.PACK_AB_MERGE_C R216, R55, R50, RZ ;  /* 0x0000003237d8723e */ /* 0x000fe400048070ff */
[----:B------:R-:W-:Y:S01]  /*7750*/  F2FP.SATFINITE.E4M3.F32.PACK_AB_MERGE_C R217, R59, R54, RZ ;  /* 0x000000363bd9723e */ /* 0x000fe200048070ff */
[----:B------:R1:W-:Y:S01]  /*7760*/  STS.128 [R195+0x8020], R212 ;  /* 0x008020d4c3007388 */ /* 0x0003e20000000c00 */
[----:B------:R-:W-:Y:S02]  /*7770*/  F2FP.SATFINITE.E4M3.F32.PACK_AB_MERGE_C R218, R63, R58, RZ ;  /* 0x0000003a3fda723e */ /* 0x000fe400048070ff */
[----:B------:R-:W-:Y:S02]  /*7780*/  F2FP.SATFINITE.E4M3.F32.PACK_AB_MERGE_C R219, R67, R62, RZ ;  /* 0x0000003e43db723e */ /* 0x000fe400048070ff */
[----:B------:R-:W-:Y:S02]  /*7790*/  F2FP.SATFINITE.E4M3.F32.PACK_AB_MERGE_C R216, R49, R48, R216 ;  /* 0x0000003031d8723e */ /* 0x000fe400048070d8 */
[----:B------:R-:W-:Y:S02]  /*77a0*/  F2FP.SATFINITE.E4M3.F32.PACK_AB_MERGE_C R217, R53, R52, R217 ;  /* 0x0000003435d9723e */ /* 0x000fe400048070d9 */
[----:B------:R-:W-:Y:S02]  /*77b0*/  F2FP.SATFINITE.E4M3.F32.PACK_AB_MERGE_C R218, R57, R56, R218 ;  /* 0x0000003839da723e */ /* 0x000fe400048070da */
[----:B------:R-:W-:Y:S02]  /*77c0*/  F2FP.SATFINITE.E4M3.F32.PACK_AB_MERGE_C R219, R61, R60, R219 ;  /* 0x0000003c3ddb723e */ /* 0x000fe400048070db */
[----:B------:R-:W-:Y:S02]  /*77d0*/  LEA R206, R181, UR49, 0x3 ;  /* 0x00000031b5ce7c11 */ /* 0x000fe4000f8e18ff */
[----:B------:R-:W-:Y:S01]  /*77e0*/  @P6 SHF.L.U32 R207, R180, 0x1f, RZ ;  /* 0x0000001fb4cf6819 */ /* 0x000fe200000006ff */
[----:B------:R1:W-:Y:S01]  /*77f0*/  STS.128 [R194+0x8010], R216 ;  /* 0x008010d8c2007388 */ /* 0x0003e20000000c00 */
[----:B------:R-:W-:Y:S01]  /*7800*/  @!PT LDS RZ, [RZ] ;  /* 0x00000000fffff984 */ /* 0x000fe20000000800 */
[----:B------:R-:W-:Y:S01]  /*7810*/  @!PT LDS RZ, [RZ] ;  /* 0x00000000fffff984 */ /* 0x000fe20000000800 */
[----:B------:R-:W-:Y:S01]  /*7820*/  @!PT LDS RZ, [RZ] ;  /* 0x00000000fffff984 */ /* 0x000fe20000000800 */
[----:B------:R-:W-:Y:S01]  /*7830*/  @!PT LDS RZ, [RZ] ;  /* 0x00000000fffff984 */ /* 0x000fe20000000800 */
[----:B------:R2:W-:Y:S07]  /*7840*/  MEMBAR.ALL.CTA ;  /* 0x0000000000007992 */ /* 0x0005ee0000008000 */
[----:B--2---:R-:W2:Y:S02]  /*7850*/  FENCE.VIEW.ASYNC.S ;  /* 0x00000000000073c6 */ /* 0x004ea40000000000 */
[----:B--2---:R-:W-:Y:S06]  /*7860*/  BAR.SYNC.DEFER_BLOCKING 0x1, 0x80 ;  /* 0x0042000000007b1d */ /* 0x004fec0000010000 */
[----:B------:R-:W-:Y:S05]  /*7870*/  @P0 BRA `(.L_x_124) ;  /* 0x0000000000280947 */ /* 0x000fea0003800000 */
[----:B------:R-:W-:Y:S02]  /*7880*/  UIADD3 UR4, UPT, UPT, UR49, 0x8200, URZ ;  /* 0x0000820031047890 */ /* 0x000fe4000fffe0ff */
[----:B------:R-:W-:Y:S01]  /*7890*/  UIADD3 UR6, UP0, UPT, UR52, 0x680, URZ ;  /* 0x0000068034067890 */ /* 0x000fe2000ff1e0ff */
[----:B------:R-:W-:Y:S03]  /*78a0*/  UMOV UR43, UR36 ;  /* 0x00000024002b7c82 */ /* 0x000fe60008000000 */
[----:B------:R-:W-:Y:S01]  /*78b0*/  MOV R188, UR4 ;  /* 0x0000000400bc7c02 */ /* 0x000fe20008000f00 */
[----:B------:R-:W-:Y:S03]  /*78c0*/  UIADD3.X UR7, UPT, UPT, URZ, UR53, URZ, UP0, !UPT ;  /* 0x00000035ff077290 */ /* 0x000fe600087fe4ff */
[----:B------:R-:W-:Y:S11]  /*78d0*/  R2UR UR40, R188 ;  /* 0x00000000bc2872ca */ /* 0x000ff600000e0000 */
[----:B------:R-:W-:Y:S02]  /*78e0*/  @!UPT UIADD3 URZ, UPT, UPT, URZ, URZ, URZ ;  /* 0x000000fffffff290 */ /* 0x000fe4000fffe0ff */
[----:B------:R2:W-:Y:S01]  /*78f0*/  UTMASTG.3D [UR40], [UR6] ;  /* 0x00000028060073b5 */ /* 0x0005e20008010000 */
[----:B------:R0:W-:Y:S01]  /*7900*/  UTMACMDFLUSH ;  /* 0x00000000000079b7 */ /* 0x0001e20000000000 */
[----:B--2---:R-:W-:Y:S04]  /*7910*/  DEPBAR.LE SB0, 0x1 ;  /* 0x000080400000791a */ /* 0x004fe80000000000 */
.L_x_124:
[----:B------:R-:W-:Y:S05]  /*7920*/  BSYNC.RECONVERGENT B0 ;  /* 0x0000000000007941 */ /* 0x000fea0003800200 */
.L_x_123:
[----:B------:R-:W-:Y:S06]  /*7930*/  BAR.SYNC.DEFER_BLOCKING 0x1, 0x80 ;  /* 0x0042000000007b1d */ /* 0x000fec0000010000 */
[----:B------:R-:W2:Y:S01]  /*7940*/  @P6 SYNCS.PHASECHK.TRANS64.TRYWAIT P0, [R206+URZ+0xb0], R207 ;  /* 0x0000b0cfce0065a7 */ /* 0x000ea200080011ff */
[----:B------:R-:W-:Y:S01]  /*7950*/  BSSY B1, `(.L_x_125) ;  /* 0x0000023000017945 */ /* 0x000fe20003800000 */
[----:B--2---:R-:W-:Y:S03]  /*7960*/  @P6 SEL R196, RZ, 0x1, !P0 ;  /* 0x00000001ffc46807 */ /* 0x004fe60004000000 */
[----:B------:R-:W-:Y:S05]  /*7970*/  @!P6 BRA `(.L_x_126) ;  /* 0x000000000080e947 */ /* 0x000fea0003800000 */
[----:B------:R-:W-:Y:S01]  /*7980*/  ISETP.NE.AND P1, PT, R197, RZ, PT ;  /* 0x000000ffc500720c */ /* 0x000fe20003f25270 */
[----:B------:R-:W-:Y:S01]  /*7990*/  BSSY B0, `(.L_x_127) ;  /* 0x000000a000007945 */ /* 0x000fe20003800000 */
[----:B------:R-:W-:Y:S11]  /*79a0*/  ISETP.NE.AND P0, PT, R196, RZ, PT ;  /* 0x000000ffc400720c */ /* 0x000ff60003f05270 */
[----:B------:R-:W-:Y:S04]  /*79b0*/  @P1 IMAD R0, R181, 0x2000, R186 ;  /* 0x00002000b5001824 */ /* 0x000fe800078e02ba */
[C---:B------:R-:W-:Y:S01]  /*79c0*/  @P1 IMAD.IADD R5, R0.reuse, 0x1, R199 ;  /* 0x0000000100051824 */ /* 0x040fe200078e02c7 */
[----:B------:R-:W-:Y:S03]  /*79d0*/  @P1 IADD3 R4, PT, PT, R0, R205, RZ ;  /* 0x000000cd00041210 */ /* 0x000fe60007ffe0ff */
[----:B------:R-:W-:Y:S01]  /*79e0*/  @P1 IMAD.IADD R2, R198, 0x1, R5 ;  /* 0x00000001c6021824 */ /* 0x000fe200078e0205 */
[----:B------:R-:W-:Y:S06]  /*79f0*/  @P0 BRA `(.L_x_128) ;  /* 0x00000000000c0947 */ /* 0x000fec0003800000 */
[----:B------:R-:W-:Y:S04]  /*7a00*/  SHF.L.U32 R3, R180, 0x1f, RZ ;  /* 0x0000001fb4037819 */ /* 0x000fe800000006ff */
[----:B------:R-:W2:Y:S02]  /*7a10*/  SYNCS.PHASECHK.TRANS64.TRYWAIT P0, [R206+URZ+0xb0], R3 ;  /* 0x0000b003ce0075a7 */ /* 0x000ea400080011ff */
[----:B--2---:R-:W-:Y:S05]  /*7a20*/  @!P0 BRA `(.L_x_129) ;  /* 0x0000004c00c08947 */ /* 0x004fea0003800000 */
.L_x_128:
[----:B------:R-:W-:Y:S05]  /*7a30*/  BSYNC B0 ;  /* 0x0000000000007941 */ /* 0x000fea0003800000 */
.L_x_127:
[----:B------:R-:W-:Y:S01]  /*7a40*/  ISETP.NE.AND P0, PT, R197, RZ, PT ;  /* 0x000000ffc500720c */ /* 0x000fe20003f05270 */
[----:B--2---:R-:W-:Y:S02]  /*7a50*/  VIADD R206, R206, 0xd0 ;  /* 0x000000d0cece7836 */ /* 0x004fe40000000000 */
[----:B------:R-:W-:Y:S02]  /*7a60*/  IMAD.U32 R3, RZ, RZ, UR37 ;  /* 0x00000025ff037e24 */ /* 0x000fe4000f8e00ff */
[----:B------:R-:W-:Y:S03]  /*7a70*/  VIADD R181, R181, 0x1 ;  /* 0x00000001b5b57836 */ /* 0x000fe60000000000 */
[----:B------:R-:W-:Y:S05]  /*7a80*/  PRMT R3, R3, 0x654, R206 ;  /* 0x0000065403037816 */ /* 0x000fea00000000ce */
[----:B------:R2:W3:Y:S04]  /*7a90*/  @P0 LDS.128 R148, [R0] ;  /* 0x0000000000940984 */ /* 0x0004e80000000c00 */
[----:B------:R2:W4:Y:S04]  /*7aa0*/  @P0 LDS.128 R156, [R4+0x20] ;  /* 0x00002000049c0984 */ /* 0x0005280000000c00 */
        /* <DEDUP_REMOVED lines=9> */
[----:B------:R-:W-:Y:S01]  /*7b40*/  SEL R181, R181, RZ, P0 ;  /* 0x000000ffb5b57207 */ /* 0x000fe20000000000 */
[----:B-----5:R5:W-:Y:S02]  /*7b50*/  SYNCS.ARRIVE.TRANS64.RED.A1T0 RZ, [R3+URZ], RZ ;  /* 0x000000ff03ff79a7 */ /* 0x020be400081004ff */
[----:B-----5:R-:W-:Y:S04]  /*7b60*/  SEL R3, RZ, 0x1, P0 ;  /* 0x00000001ff037807 */ /* 0x020fe80000000000 */
[----:B--234-:R-:W-:Y:S02]  /*7b70*/  LOP3.LUT R180, R180, R3, RZ, 0x3c, !PT ;  /* 0x00000003b4b47212 */ /* 0x01cfe400078e3cff */
.L_x_126:
[----:B------:R-:W-:Y:S05]  /*7b80*/  BSYNC B1 ;  /* 0x0000000000017941 */ /* 0x000fea0003800000 */
.L_x_125:
[----:B------:R-:W-:Y:S01]  /*7b90*/  VIADD R0, R80, 0x40 ;  /* 0x0000004050007836 */ /* 0x000fe20000000000 */
[----:B------:R-:W-:Y:S04]  /*7ba0*/  BSSY.RECONVERGENT B6, `(.L_x_130) ;  /* 0x0000015000067945 */ /* 0x000fe80003800200 */
[----:B------:R-:W-:Y:S04]  /*7bb0*/  SHF.R.U32.HI R0, RZ, 0x15, R0 ;  /* 0x00000015ff007819 */ /* 0x000fe80000011600 */
[----:B------:R-:W-:Y:S11]  /*7bc0*/  LOP3.LUT P0, RZ, R0, 0x3, R173, 0x48, !PT ;  /* 0x0000000300ff7812 */ /* 0x000ff600078048ad */
[----:B------:R-:W-:Y:S02]  /*7bd0*/  @!UPT UIADD3 URZ, UPT, UPT, URZ, URZ, URZ ;  /* 0x000000fffffff290 */ /* 0x000fe4000fffe0ff */
[----:B------:R-:W-:Y:S05]  /*7be0*/  @!P0 BRA `(.L_x_131) ;  /* 0x0000000000408947 */ /* 0x000fea0003800000 */
[----:B------:R-:W2:Y:S01]  /*7bf0*/  LDCU.64 UR8, c[0x4][0x78] ;  /* 0x01000f00ff0877ac */ /* 0x000ea20008000a00 */
[----:B------:R-:W-:Y:S01]  /*7c00*/  MOV R3, 0x0 ;  /* 0x0000000000037802 */ /* 0x000fe20000000f00 */
[----:B------:R-:W-:Y:S02]  /*7c10*/  HFMA2 R12, -RZ, RZ, 0, 5.9604644775390625e-08 ;  /* 0x00000001ff0c7431 */ /* 0x000fe400000001ff */
[----:B------:R-:W-:Y:S02]  /*7c20*/  IMAD.MOV.U32 R8, RZ, RZ, 0x192 ;  /* 0x00000192ff087424 */ /* 0x000fe400078e00ff */
[----:B------:R-:W-:Y:S01]  /*7c30*/  IMAD.MOV.U32 R13, RZ, RZ, RZ ;  /* 0x000000ffff0d7224 */ /* 0x000fe200078e00ff */
[----:B------:R-:W3:Y:S01]  /*7c40*/  LDCU.64 UR6, c[0x4][0x80] ;  /* 0x01001000ff0677ac */ /* 0x000ee20008000a00 */
[----:B------:R-:W4:Y:S01]  /*7c50*/  LDC.64 R2, c[0x4][R3] ;  /* 0x0100000003027b82 */ /* 0x000f220000000a00 */
[----:B------:R-:W5:Y:S01]  /*7c60*/  LDCU.64 UR4, c[0x4][0x18] ;  /* 0x01000300ff0477ac */ /* 0x000f620008000a00 */
[----:B--2---:R-:W-:Y:S01]  /*7c70*/  MOV R5, UR9 ;  /* 0x0000000900057c02 */ /* 0x004fe20008000f00 */
[----:B------:R-:W-:Y:S01]  /*7c80*/  IMAD.U32 R4, RZ, RZ, UR8 ;  /* 0x00000008ff047e24 */ /* 0x000fe2000f8e00ff */
[----:B---3--:R-:W-:Y:S01]  /*7c90*/  MOV R7, UR7 ;  /* 0x0000000700077c02 */ /* 0x008fe20008000f00 */
[----:B------:R-:W-:Y:S01]  /*7ca0*/  IMAD.U32 R6, RZ, RZ, UR6 ;  /* 0x00000006ff067e24 */ /* 0x000fe2000f8e00ff */
[----:B-----5:R-:W-:Y:S01]  /*7cb0*/  MOV R11, UR5 ;  /* 0x00000005000b7c02 */ /* 0x020fe20008000f00 */
[----:B------:R-:W-:Y:S02]  /*7cc0*/  IMAD.U32 R10, RZ, RZ, UR4 ;  /* 0x00000004ff0a7e24 */ /* 0x000fe4000f8e00ff */
[----:B------:R-:W-:Y:S07]  /*7cd0*/  LEPC R20, `(.L_x_131) ;  /* 0x000000001014794e */ /* 0x000fee0000000000 */
[----:B-1--4-:R-:W-:Y:S05]  /*7ce0*/  CALL.ABS.NOINC R2 ;  /* 0x0000000002007343 */ /* 0x012fea0003c00000 */
.L_x_131:
[----:B------:R-:W-:Y:S05]  /*7cf0*/  BSYNC.RECONVERGENT B6 ;  /* 0x0000000000067941 */ /* 0x000fea0003800200 */
.L_x_130:
[----:B------:R-:W-:Y:S01]  /*7d00*/  F2FP.F16.E4M3.UNPACK_B R4, R149 ;  /* 0x00000095ff04723e */ /* 0x000fe200020006ff */
[----:B------:R-:W-:Y:S05]  /*7d10*/  WARPSYNC.ALL ;  /* 0x0000000000007948 */ /* 0x000fea0003800000 */
[----:B------:R-:W-:Y:S01]  /*7d20*/  R2UR UR4, R80 ;  /* 0x00000000500472ca */ /* 0x000fe200000e0000 */
[--C-:B------:R-:W-:Y:S01]  /*7d30*/  HADD2.F32 R88, -RZ, R4.reuse.H0_H0 ;  /* 0x20000004ff587230 */ /* 0x100fe20000004100 */
[-C--:B------:R-:W-:Y:S01]  /*7d40*/  F2FP.F16.E4M3.UNPACK_B R0, R148.reuse ;  /* 0x00000094ff00723e */ /* 0x080fe200020006ff */
[----:B------:R-:W-:Y:S01]  /*7d50*/  HADD2.F32 R83, -RZ, R4.H1_H1 ;  /* 0x30000004ff537230 */ /* 0x000fe20000004100 */
[----:B------:R-:W-:Y:S01]  /*7d60*/  F2FP.F16.E4M3.UNPACK_B R4, R151 ;  /* 0x00000097ff04723e */ /* 0x000fe200020006ff */
[----:B------:R-:W-:Y:S01]  /*7d70*/  BSSY.RECONVERGENT B0, `(.L_x_132) ;  /* 0x0000116000007945 */ /* 0x000fe20003800200 */
[----:B------:R-:W-:Y:S01]  /*7d80*/  F2FP.F16.E4M3.UNPACK_B R3, R148.H1 ;  /* 0x00000094ff03723e */ /* 0x000fe200030006ff */
[--C-:B------:R-:W-:Y:S01]  /*7d90*/  HADD2.F32 R2, -RZ, R0.reuse.H0_H0 ;  /* 0x20000000ff027230 */ /* 0x100fe20000004100 */
[----:B-1----:R-:W-:Y:S01]  /*7da0*/  F2FP.F16.E4M3.UNPACK_B R135, R162 ;  /* 0x000000a2ff87723e */ /* 0x002fe200020006ff */
[----:B------:R-:W-:Y:S01]  /*7db0*/  HADD2.F32 R82, -RZ, R0.H1_H1 ;  /* 0x30000000ff527230 */ /* 0x000fe20000004100 */
[----:B------:R-:W-:Y:S01]  /*7dc0*/  F2FP.F16.E4M3.UNPACK_B R0, R149.H1 ;  /* 0x00000095ff00723e */ /* 0x000fe200030006ff */
[--C-:B------:R-:W-:Y:S01]  /*7dd0*/  HADD2.F32 R84, -RZ, R3.reuse.H0_H0 ;  /* 0x20000003ff547230 */ /* 0x100fe20000004100 */
[----:B------:R-:W-:Y:S01]  /*7de0*/  F2FP.F16.E4M3.UNPACK_B R125, R159.H1 ;  /* 0x0000009fff7d723e */ /* 0x000fe200030006ff */
[----:B------:R-:W-:Y:S01]  /*7df0*/  HADD2.F32 R86, -RZ, R3.H1_H1 ;  /* 0x30000003ff567230 */ /* 0x000fe20000004100 */
[-C--:B------:R-:W-:Y:S01]  /*7e00*/  F2FP.F16.E4M3.UNPACK_B R3, R150.reuse ;  /* 0x00000096ff03723e */ /* 0x080fe200020006ff */
[--C-:B------:R-:W-:Y:S01]  /*7e10*/  HADD2.F32 R90, -RZ, R0.reuse.H0_H0 ;  /* 0x20000000ff5a7230 */ /* 0x100fe20000004100 */
[----:B------:R-:W-:Y:S01]  /*7e20*/  ISETP.NE.AND P0, PT, R189, RZ, PT ;  /* 0x000000ffbd00720c */ /* 0x000fe20003f05270 */
[----:B------:R-:W-:Y:S01]  /*7e30*/  HADD2.F32 R85, -RZ, R0.H1_H1 ;  /* 0x30000000ff557230 */ /* 0x000fe20000004100 */
[----:B------:R-:W-:Y:S01]  /*7e40*/  F2FP.F16.E4M3.UNPACK_B R0, R150.H1 ;  /* 0x00000096ff00723e */ /* 0x000fe200030006ff */
[--C-:B------:R-:W-:Y:S01]  /*7e50*/  HADD2.F32 R92, -RZ, R3.reuse.H0_H0 ;  /* 0x20000003ff5c7230 */ /* 0x100fe20000004100 */
[----:B------:R-:W-:Y:S01]  /*7e60*/  ISETP.NE.AND P6, PT, R204, RZ, PT ;  /* 0x000000ffcc00720c */ /* 0x000fe20003fc5270 */
[----:B------:R-:W-:Y:S01]  /*7e70*/  HADD2.F32 R87, -RZ, R3.H1_H1 ;  /* 0x30000003ff577230 */ /* 0x000fe20000004100 */
[----:B------:R-:W-:Y:S01]  /*7e80*/  F2FP.F16.E4M3.UNPACK_B R3, R151.H1 ;  /* 0x00000097ff03723e */ /* 0x000fe200030006ff */
[--C-:B------:R-:W-:Y:S02]  /*7e90*/  HADD2.F32 R94, -RZ, R0.reuse.H0_H0 ;  /* 0x20000000ff5e7230 */ /* 0x100fe40000004100 */
[----:B------:R-:W-:Y:S01]  /*7ea0*/  HADD2.F32 R89, -RZ, R0.H1_H1 ;  /* 0x30000000ff597230 */ /* 0x000fe20000004100 */
[-C--:B------:R-:W-:Y:S01]  /*7eb0*/  F2FP.F16.E4M3.UNPACK_B R0, R152.reuse ;  /* 0x00000098ff00723e */ /* 0x080fe200020006ff */
[--C-:B------:R-:W-:Y:S02]  /*7ec0*/  HADD2.F32 R96, -RZ, R4.reuse.H0_H0 ;  /* 0x20000004ff607230 */ /* 0x100fe40000004100 */
[----:B------:R-:W-:Y:S01]  /*7ed0*/  HADD2.F32 R91, -RZ, R4.H1_H1 ;  /* 0x30000004ff5b7230 */ /* 0x000fe20000004100 */
[-C--:B------:R-:W-:Y:S01]  /*7ee0*/  F2FP.F16.E4M3.UNPACK_B R4, R153.reuse ;  /* 0x00000099ff04723e */ /* 0x080fe200020006ff */
[--C-:B------:R-:W-:Y:S02]  /*7ef0*/  HADD2.F32 R100, -RZ, R0.reuse.H0_H0 ;  /* 0x20000000ff647230 */ /* 0x100fe40000004100 */
[----:B------:R-:W-:Y:S01]  /*7f00*/  HADD2.F32 R95, -RZ, R0.H1_H1 ;  /* 0x30000000ff5f7230 */ /* 0x000fe20000004100 */
[----:B------:R-:W-:Y:S01]  /*7f10*/  F2FP.F16.E4M3.UNPACK_B R0, R153.H1 ;  /* 0x00000099ff00723e */ /* 0x000fe200030006ff */
[--C-:B------:R-:W-:Y:S02]  /*7f20*/  HADD2.F32 R98, -RZ, R3.reuse.H0_H0 ;  /* 0x20000003ff627230 */ /* 0x100fe40000004100 */
[----:B------:R-:W-:Y:S01]  /*7f30*/  HADD2.F32 R93, -RZ, R3.H1_H1 ;  /* 0x30000003ff5d7230 */ /* 0x000fe20000004100 */
[----:B------:R-:W-:Y:S01]  /*7f40*/  F2FP.F16.E4M3.UNPACK_B R3, R152.H1 ;  /* 0x00000098ff03723e */ /* 0x000fe200030006ff */
[--C-:B------:R-:W-:Y:S02]  /*7f50*/  HADD2.F32 R106, -RZ, R0.reuse.H0_H0 ;  /* 0x20000000ff6a7230 */ /* 0x100fe40000004100 */
[----:B------:R-:W-:Y:S01]  /*7f60*/  HADD2.F32 R101, -RZ, R0.H1_H1 ;  /* 0x30000000ff657230 */ /* 0x000fe20000004100 */
[-C--:B------:R-:W-:Y:S01]  /*7f70*/  F2FP.F16.E4M3.UNPACK_B R0, R154.reuse.H1 ;  /* 0x0000009aff00723e */ /* 0x080fe200030006ff */
[--C-:B------:R-:W-:Y:S02]  /*7f80*/  HADD2.F32 R104, -RZ, R4.reuse.H0_H0 ;  /* 0x20000004ff687230 */ /* 0x100fe40000004100 */
[----:B------:R-:W-:Y:S01]  /*7f90*/  HADD2.F32 R99, -RZ, R4.H1_H1 ;  /* 0x30000004ff637230 */ /* 0x000fe20000004100 */
[----:B------:R-:W-:Y:S01]  /*7fa0*/  F2FP.F16.E4M3.UNPACK_B R4, R155 ;  /* 0x0000009bff04723e */ /* 0x000fe200020006ff */
[--C-:B------:R-:W-:Y:S02]  /*7fb0*/  HADD2.F32 R102, -RZ, R3.reuse.H0_H0 ;  /* 0x20000003ff667230 */ /* 0x100fe40000004100 */
[----:B------:R-:W-:Y:S01]  /*7fc0*/  HADD2.F32 R97, -RZ, R3.H1_H1 ;  /* 0x30000003ff617230 */ /* 0x000fe20000004100 */
[----:B------:R-:W-:Y:S01]  /*7fd0*/  F2FP.F16.E4M3.UNPACK_B R3, R154 ;  /* 0x0000009aff03723e */ /* 0x000fe200020006ff */
[--C-:B------:R-:W-:Y:S02]  /*7fe0*/  HADD2.F32 R110, -RZ, R0.reuse.H0_H0 ;  /* 0x20000000ff6e7230 */ /* 0x100fe40000004100 */
[----:B------:R-:W-:Y:S01]  /*7ff0*/  HADD2.F32 R105, -RZ, R0.H1_H1 ;  /* 0x30000000ff697230 */ /* 0x000fe20000004100 */
[-C--:B------:R-:W-:Y:S01]  /*8000*/  F2FP.F16.E4M3.UNPACK_B R0, R156.reuse ;  /* 0x0000009cff00723e */ /* 0x080fe200020006ff */
[--C-:B------:R-:W-:Y:S02]  /*8010*/  HADD2.F32 R112, -RZ, R4.reuse.H0_H0 ;  /* 0x20000004ff707230 */ /* 0x100fe40000004100 */
[----:B------:R-:W-:Y:S01]  /*8020*/  HADD2.F32 R107, -RZ, R4.H1_H1 ;  /* 0x30000004ff6b7230 */ /* 0x000fe20000004100 */
[----:B------:R-:W-:Y:S01]  /*8030*/  F2FP.F16.E4M3.UNPACK_B R4, R157 ;  /* 0x0000009dff04723e */ /* 0x000fe200020006ff */
[--C-:B------:R-:W-:Y:S02]  /*8040*/  HADD2.F32 R108, -RZ, R3.reuse.H0_H0 ;  /* 0x20000003ff6c7230 */ /* 0x100fe40000004100 */
[----:B------:R-:W-:Y:S01]  /*8050*/  HADD2.F32 R103, -RZ, R3.H1_H1 ;  /* 0x30000003ff677230 */ /* 0x000fe20000004100 */
[----:B------:R-:W-:Y:S01]  /*8060*/  F2FP.F16.E4M3.UNPACK_B R3, R155.H1 ;  /* 0x0000009bff03723e */ /* 0x000fe200030006ff */
[--C-:B------:R-:W-:Y:S02]  /*8070*/  HADD2.F32 R116, -RZ, R0.reuse.H0_H0 ;  /* 0x20000000ff747230 */ /* 0x100fe40000004100 */
[----:B------:R-:W-:Y:S01]  /*8080*/  HADD2.F32 R111, -RZ, R0.H1_H1 ;  /* 0x30000000ff6f7230 */ /* 0x000fe20000004100 */
[----:B------:R-:W-:Y:S01]  /*8090*/  F2FP.F16.E4M3.UNPACK_B R0, R156.H1 ;  /* 0x0000009cff00723e */ /* 0x000fe200030006ff */
[--C-:B------:R-:W-:Y:S02]  /*80a0*/  HADD2.F32 R120, -RZ, R4.reuse.H0_H0 ;  /* 0x20000004ff787230 */ /* 0x100fe40000004100 */
[----:B------:R-:W-:Y:S02]  /*80b0*/  HADD2.F32 R115, -RZ, R4.H1_H1 ;  /* 0x30000004ff737230 */ /* 0x000fe40000004100 */
[--C-:B------:R-:W-:Y:S01]  /*80c0*/  HADD2.F32 R114, -RZ, R3.reuse.H0_H0 ;  /* 0x20000003ff727230 */ /* 0x100fe20000004100 */
[----:B------:R-:W1:Y:S01]  /*80d0*/  LDTM.x64 R4, tmem[UR4+0x40] ;  /* 0x00004004000479ee */ /* 0x000e620008340000 */
[----:B------:R-:W-:Y:S01]  /*80e0*/  HADD2.F32 R109, -RZ, R3.H1_H1 ;  /* 0x30000003ff6d7230 */ /* 0x000fe20000004100 */
[----:B------:R-:W-:Y:S01]  /*80f0*/  F2FP.F16.E4M3.UNPACK_B R3, R157.H1 ;  /* 0x0000009dff03723e */ /* 0x000fe200030006ff */
        /* <DEDUP_REMOVED lines=14> */
[----:B------:R-:W-:Y:S01]  /*81e0*/  F2FP.F16.E4M3.UNPACK_B R0, R160.H1 ;  /* 0x000000a0ff00723e */ /* 0x000fe200030006ff */
[--C-:B------:R-:W-:Y:S02]  /*81f0*/  HADD2.F32 R132, -RZ, R3.reuse.H0_H0 ;  /* 0x20000003ff847230 */ /* 0x100fe40000004100 */
[C---:B-1----:R-:W-:Y:S01]  /*8200*/  FMUL R7, R78.reuse, R7 ;  /* 0x000000074e077220 */ /* 0x042fe20000400000 */
        /* <DEDUP_REMOVED lines=10> */
[C---:B------:R-:W-:Y:S01]  /*82b0*/  FMUL R0, R78.reuse, R4 ;  /* 0x000000044e007220 */ /* 0x040fe20000400000 */
[--C-:B------:R-:W-:Y:S01]  /*82c0*/  HADD2.F32 R140, -RZ, R135.reuse.H0_H0 ;  /* 0x20000087ff8c7230 */ /* 0x100fe20000004100 */
[----:B------:R-:W-:Y:S01]  /*82d0*/  F2FP.F16.E4M3.UNPACK_B R4, R163 ;  /* 0x000000a3ff04723e */ /* 0x000fe200020006ff */
[----:B------:R-:W-:Y:S02]  /*82e0*/  HADD2.F32 R135, -RZ, R135.H1_H1 ;  /* 0x30000087ff877230 */ /* 0x000fe40000004100 */
[C---:B------:R-:W-:Y:S01]  /*82f0*/  FFMA R0, R81.reuse, R2, R0 ;  /* 0x0000000251007223 */ /* 0x040fe20000000000 */
[C---:B------:R-:W-:Y:S01]  /*8300*/  FMUL R2, R78.reuse, R5 ;  /* 0x000000054e027220 */ /* 0x040fe20000400000 */
[--C-:B------:R-:W-:Y:S01]  /*8310*/  HADD2.F32 R142, -RZ, R3.reuse.H0_H0 ;  /* 0x20000003ff8e7230 */ /* 0x100fe20000004100 */
[----:B------:R-:W-:Y:S01]  /*8320*/  F2FP.F16.E4M3.UNPACK_B R5, R163.H1 ;  /* 0x000000a3ff05723e */ /* 0x000fe200030006ff */
[----:B------:R-:W-:Y:S02]  /*8330*/  HADD2.F32 R137, -RZ, R3.H1_H1 ;  /* 0x30000003ff897230 */ /* 0x000fe40000004100 */
[C---:B------:R-:W-:Y:S01]  /*8340*/  FFMA R2, R81.reuse, R82, R2 ;  /* 0x0000005251027223 */ /* 0x040fe20000000002 */
[--C-:B------:R-:W-:Y:S02]  /*8350*/  HADD2.F32 R82, -RZ, R4.reuse.H0_H0 ;  /* 0x20000004ff527230 */ /* 0x100fe40000004100 */
[C---:B------:R-:W-:Y:S01]  /*8360*/  FMUL R3, R78.reuse, R6 ;  /* 0x000000064e037220 */ /* 0x040fe20000400000 */
[----:B------:R-:W-:Y:S02]  /*8370*/  HADD2.F32 R139, -RZ, R4.H1_H1 ;  /* 0x30000004ff8b7230 */ /* 0x000fe40000004100 */
[C---:B------:R-:W-:Y:S01]  /*8380*/  FMUL R4, R78.reuse, R9 ;  /* 0x000000094e047220 */ /* 0x040fe20000400000 */
[--C-:B------:R-:W-:Y:S02]  /*8390*/  HADD2.F32 R141, -RZ, R5.reuse.H1_H1 ;  /* 0x30000005ff8d7230 */ /* 0x100fe40000004100 */
[C---:B------:R-:W-:Y:S01]  /*83a0*/  FFMA R3, R81.reuse, R84, R3 ;  /* 0x0000005451037223 */ /* 0x040fe20000000003 */
[----:B------:R-:W-:Y:S01]  /*83b0*/  FFMA R7, R81, R86, R7 ;  /* 0x0000005651077223 */ /* 0x000fe20000000007 */
[----:B------:R-:W-:Y:S02]  /*83c0*/  HADD2.F32 R84, -RZ, R5.H0_H0 ;  /* 0x20000005ff547230 */ /* 0x000fe40000004100 */
[C---:B------:R-:W-:Y:S01]  /*83d0*/  FMUL R5, R78.reuse, R10 ;  /* 0x0000000a4e057220 */ /* 0x040fe20000400000 */
[C---:B------:R-:W-:Y:S01]  /*83e0*/  FMUL R6, R78.reuse, R11 ;  /* 0x0000000b4e067220 */ /* 0x040fe20000400000 */
[C---:B------:R-:W-:Y:S01]  /*83f0*/  FMUL R11, R78.reuse, R16 ;  /* 0x000000104e0b7220 */ /* 0x040fe20000400000 */
[----:B------:R-:W-:Y:S01]  /*8400*/  F2FP.SATFINITE.E4M3.F32.PACK_AB_MERGE_C R143, R7, R3, RZ ;  /* 0x00000003078f723e */ /* 0x000fe200048070ff */
[C---:B------:R-:W-:Y:S01]  /*8410*/  FMUL R3, R78.reuse, R8 ;  /* 0x000000084e037220 */ /* 0x040fe20000400000 */
[C---:B------:R-:W-:Y:S01]  /*8420*/  FMUL R7, R78.reuse, R12 ;  /* 0x0000000c4e077220 */ /* 0x040fe20000400000 */
[C---:B------:R-:W-:Y:S01]  /*8430*/  FMUL R8, R78.reuse, R13 ;  /* 0x0000000d4e087220 */ /* 0x040fe20000400000 */
[C---:B------:R-:W-:Y:S01]  /*8440*/  FMUL R12, R78.reuse, R17 ;  /* 0x000000114e0c7220 */ /* 0x040fe20000400000 */
[C---:B------:R-:W-:Y:S01]  /*8450*/  FFMA R3, R81.reuse, R88, R3 ;  /* 0x0000005851037223 */ /* 0x040fe20000000003 */
[C---:B------:R-:W-:Y:S01]  /*8460*/  FFMA R4, R81.reuse, R83, R4 ;  /* 0x0000005351047223 */ /* 0x040fe20000000004 */
[C---:B------:R-:W-:Y:S01]  /*8470*/  FFMA R5, R81.reuse, R90, R5 ;  /* 0x0000005a51057223 */ /* 0x040fe20000000005 */
[C---:B------:R-:W-:Y:S01]  /*8480*/  FFMA R6, R81.reuse, R85, R6 ;  /* 0x0000005551067223 */ /* 0x040fe20000000006 */
[C---:B------:R-:W-:Y:S01]  /*8490*/  FFMA R7, R81.reuse, R92, R7 ;  /* 0x0000005c51077223 */ /* 0x040fe20000000007 */
[C---:B------:R-:W-:Y:S01]  /*84a0*/  FFMA R8, R81.reuse, R87, R8 ;  /* 0x0000005751087223 */ /* 0x040fe20000000008 */
[C---:B------:R-:W-:Y:S01]  /*84b0*/  FMUL R16, R78.reuse, R21 ;  /* 0x000000154e107220 */ /* 0x040fe20000400000 */
[----:B------:R-:W-:Y:S01]  /*84c0*/  FMUL R9, R78, R14 ;  /* 0x0000000e4e097220 */ /* 0x000fe20000400000 */
[----:B------:R-:W-:Y:S01]  /*84d0*/  F2FP.SATFINITE.E4M3.F32.PACK_AB_MERGE_C R5, R6, R5, RZ ;  /* 0x000000050605723e */ /* 0x000fe200048070ff */
[C---:B------:R-:W-:Y:S01]  /*84e0*/  FMUL R10, R78.reuse, R15 ;  /* 0x0000000f4e0a7220 */ /* 0x040fe20000400000 */
[C---:B------:R-:W-:Y:S01]  /*84f0*/  FMUL R15, R78.reuse, R20 ;  /* 0x000000144e0f7220 */ /* 0x040fe20000400000 */
[C---:B------:R-:W-:Y:S01]  /*8500*/  FFMA R9, R81.reuse, R94, R9 ;  /* 0x0000005e51097223 */ /* 0x040fe20000000009 */
[C---:B------:R-:W-:Y:S01]  /*8510*/  FMUL R20, R78.reuse, R25 ;  /* 0x000000194e147220 */ /* 0x040fe20000400000 */
[C---:B------:R-:W-:Y:S01]  /*8520*/  FFMA R10, R81.reuse, R89, R10 ;  /* 0x00000059510a7223 */ /* 0x040fe2000000000a */
[C---:B------:R-:W-:Y:S01]  /*8530*/  FFMA R11, R81.reuse, R96, R11 ;  /* 0x00000060510b7223 */ /* 0x040fe2000000000b */
[C---:B------:R-:W-:Y:S01]  /*8540*/  FFMA R12, R81.reuse, R91, R12 ;  /* 0x0000005b510c7223 */ /* 0x040fe2000000000c */
[C---:B------:R-:W-:Y:S01]  /*8550*/  FMUL R13, R78.reuse, R18 ;  /* 0x000000124e0d7220 */ /* 0x040fe20000400000 */
[----:B------:R-:W-:Y:S01]  /*8560*/  FMUL R14, R78, R19 ;  /* 0x000000134e0e7220 */ /* 0x000fe20000400000 */
[----:B------:R-:W-:Y:S01]  /*8570*/  F2FP.SATFINITE.E4M3.F32.PACK_AB_MERGE_C R9, R10, R9, RZ ;  /* 0x000000090a09723e */ /* 0x000fe200048070ff */
[C---:B------:R-:W-:Y:S01]  /*8580*/  FMUL R19, R78.reuse, R24 ;  /* 0x000000184e137220 */ /* 0x040fe20000400000 */
        /* <DEDUP_REMOVED lines=17> */
[----:B------:R-:W-:Y:S01]  /*86a0*/  FMUL R27, R78, R32 ;  /* 0x000000204e1b7220 */ /* 0x000fe20000400000 */
[C---:B------:R-:W-:Y:S01]  /*86b0*/  FFMA R21, R81.reuse, R106, R21 ;  /* 0x0000006a51157223 */ /* 0x040fe20000000015 */
[C---:B------:R-:W-:Y:S01]  /*86c0*/  FFMA R22, R81.reuse, R101, R22 ;  /* 0x0000006551167223 */ /* 0x040fe20000000016 */
[----:B------:R-:W-:Y:S01]  /*86d0*/  F2FP.SATFINITE.E4M3.F32.PACK_AB_MERGE_C R16, R16, R15, R17 ;  /* 0x0000000f1010723e */ /* 0x000fe20004807011 */
[C---:B------:R-:W-:Y:S01]  /*86e0*/  FFMA R23, R81.reuse, R108, R23 ;  /* 0x0000006c51177223 */ /* 0x040fe20000000017 */
[C---:B------:R-:W-:Y:S01]  /*86f0*/  FFMA R24, R81.reuse, R103, R24 ;  /* 0x0000006751187223 */ /* 0x040fe20000000018 */
[----:B------:R-:W-:Y:S01]  /*8700*/  FMUL R32, R78, R37 ;  /* 0x000000254e207220 */ /* 0x000fe20000400000 */
[----:B------:R-:W-:Y:S01]  /*8710*/  F2FP.SATFINITE.E4M3.F32.PACK_AB_MERGE_C R21, R22, R21, RZ ;  /* 0x000000151615723e */ /* 0x000fe200048070ff */
[C---:B------:R-:W-:Y:S01]  /*8720*/  FMUL R25, R78.reuse, R30 ;  /* 0x0000001e4e197220 */ /* 0x040fe20000400000 */
[C---:B------:R-:W-:Y:S01]  /*8730*/  FMUL R26, R78.reuse, R31 ;  /* 0x0000001f4e1a7220 */ /* 0x040fe20000400000 */
[----:B------:R-:W-:Y:S01]  /*8740*/  FMUL R31, R78, R36 ;  /* 0x000000244e1f7220 */ /* 0x000fe20000400000 */
[----:B------:R-:W-:Y:S01]  /*8750*/  F2FP.SATFINITE.E4M3.F32.PACK_AB_MERGE_C R17, R20, R19, R21 ;  /* 0x000000131411723e */ /* 0x000fe20004807015 */
        /* <DEDUP_REMOVED lines=8> */
[----:B------:R-:W-:Y:S01]  /*87e0*/  FMUL R35, R78, R40 ;  /* 0x000000284e237220 */ /* 0x000fe20000400000 */
[C---:B------:R-:W-:Y:S01]  /*87f0*/  FFMA R29, R81.reuse, R114, R29 ;  /* 0x00000072511d7223 */ /* 0x040fe2000000001d */
[----:B------:R-:W-:Y:S01]  /*8800*/  F2FP.SATFINITE.E4M3.F32.PACK_AB_MERGE_C R18, R24, R23, R18 ;  /* 0x000000171812723e */ /* 0x000fe20004807012 */
        /* <DEDUP_REMOVED lines=22> */
[C---:B------:R-:W-:Y:S01]  /*8970*/  FMUL R41, R78.reuse, R46 ;  /* 0x0000002e4e297220 */ /* 0x040fe20000400000 */
[C---:B------:R-:W-:Y:S01]  /*8980*/  FMUL R42, R78.reuse, R47 ;  /* 0x0000002f4e2a7220 */ /* 0x040fe20000400000 */
[C---:B------:R-:W-:Y:S01]  /*8990*/  FFMA R40, R81.reuse, R119, R40 ;  /* 0x0000007751287223 */ /* 0x040fe20000000028 */
[--C-:B------:R-:W-:Y:S02]  /*89a0*/  HADD2.F32 R130, -RZ, R125.reuse.H0_H0 ;  /* 0x2000007dff827230 */ /* 0x100fe40000004100 */
[C---:B------:R-:W-:Y:S01]  /*89b0*/  FFMA R41, R81.reuse, R126, R41 ;  /* 0x0000007e51297223 */ /* 0x040fe20000000029 */
[----:B------:R-:W-:Y:S02]  /*89c0*/  HADD2.F32 R125, -RZ, R125.H1_H1 ;  /* 0x3000007dff7d7230 */ /* 0x000fe40000004100 */
[C---:B------:R-:W-:Y:S01]  /*89d0*/  FMUL R45, R78.reuse, R50 ;  /* 0x000000324e2d7220 */ /* 0x040fe20000400000 */
[C---:B------:R-:W-:Y:S01]  /*89e0*/  FFMA R42, R81.reuse, R121, R42 ;  /* 0x00000079512a7223 */ /* 0x040fe2000000002a */
[C---:B------:R-:W-:Y:S01]  /*89f0*/  FMUL R46, R78.reuse, R51 ;  /* 0x000000334e2e7220 */ /* 0x040fe20000400000 */
[C---:B------:R-:W-:Y:S01]  /*8a00*/  FFMA R43, R81.reuse, R128, R43 ;  /* 0x00000080512b7223 */ /* 0x040fe2000000002b */
[C---:B------:R-:W-:Y:S01]  /*8a10*/  FMUL R47, R78.reuse, R52 ;  /* 0x000000344e2f7220 */ /* 0x040fe20000400000 */
        /* <DEDUP_REMOVED lines=10> */
[C---:B------:R-:W-:Y:S01]  /*8ac0*/  FFMA R45, R81.reuse, R130, R45 ;  /* 0x00000082512d7223 */ /* 0x040fe2000000002d */
[C---:B------:R-:W-:Y:S01]  /*8ad0*/  FMUL R59, R78.reuse, R64 ;  /* 0x000000404e3b7220 */ /* 0x040fe20000400000 */
[C---:B------:R-:W-:Y:S01]  /*8ae0*/  FMUL R60, R78.reuse, R65 ;  /* 0x000000414e3c7220 */ /* 0x040fe20000400000 */
[C---:B------:R-:W-:Y:S01]  /*8af0*/  FMUL R61, R78.reuse, R66 ;  /* 0x000000424e3d7220 */ /* 0x040fe20000400000 */
[----:B------:R-:W-:Y:S01]  /*8b00*/  FMUL R62, R78, R67 ;  /* 0x000000434e3e7220 */ /* 0x000fe20000400000 */
[C---:B------:R-:W-:Y:S01]  /*8b10*/  FFMA R46, R81.reuse, R125, R46 ;  /* 0x0000007d512e7223 */ /* 0x040fe2000000002e */
[----:B------:R-:W-:Y:S01]  /*8b20*/  F2FP.SATFINITE.E4M3.F32.PACK_AB_MERGE_C R64, R2, R0, R143 ;  /* 0x000000000240723e */ /* 0x000fe2000480708f */
[C---:B------:R-:W-:Y:S01]  /*8b30*/  FFMA R47, R81.reuse, R132, R47 ;  /* 0x00000084512f7223 */ /* 0x040fe2000000002f */
[----:B------:R-:W-:Y:S01]  /*8b40*/  F2FP.SATFINITE.E4M3.F32.PACK_AB_MERGE_C R65, R4, R3, R5 ;  /* 0x000000030441723e */ /* 0x000fe20004807005 */
[C---:B------:R-:W-:Y:S01]  /*8b50*/  FFMA R48, R81.reuse, R127, R48 ;  /* 0x0000007f51307223 */ /* 0x040fe20000000030 */
[----:B------:R-:W-:Y:S01]  /*8b60*/  F2FP.SATFINITE.E4M3.F32.PACK_AB_MERGE_C R66, R8, R7, R9 ;  /* 0x000000070842723e */ /* 0x000fe20004807009 */
[C---:B------:R-:W-:Y:S01]  /*8b70*/  FFMA R49, R81.reuse, R134, R49 ;  /* 0x0000008651317223 */ /* 0x040fe20000000031 */
[----:B------:R-:W-:Y:S01]  /*8b80*/  F2FP.SATFINITE.E4M3.F32.PACK_AB_MERGE_C R67, R12, R11, R13 ;  /* 0x0000000b0c43723e */ /* 0x000fe2000480700d */
[----:B------:R-:W-:Y:S01]  /*8b90*/  FMUL R53, R78, R58 ;  /* 0x0000003a4e357220 */ /* 0x000fe20000400000 */
[C---:B------:R-:W-:Y:S01]  /*8ba0*/  FFMA R50, R81.reuse, R129, R50 ;  /* 0x0000008151327223 */ /* 0x040fe20000000032 */
[C---:B------:R-:W-:Y:S01]  /*8bb0*/  FFMA R51, R81.reuse, R136, R51 ;  /* 0x0000008851337223 */ /* 0x040fe20000000033 */
[C---:B------:R-:W-:Y:S01]  /*8bc0*/  FFMA R52, R81.reuse, R131, R52 ;  /* 0x0000008351347223 */ /* 0x040fe20000000034 */
[----:B------:R1:W-:Y:S01]  /*8bd0*/  STS.128 [R172+UR49+0xa200], R64 ;  /* 0x00a20040ac007988 */ /* 0x0003e20008000c31 */
[C---:B------:R-:W-:Y:S01]  /*8be0*/  FFMA R53, R81.reuse, R138, R53 ;  /* 0x0000008a51357223 */ /* 0x040fe20000000035 */
[----:B------:R-:W-:Y:S01]  /*8bf0*/  F2FP.SATFINITE.E4M3.F32.PACK_AB_MERGE_C R37, R38, R37, RZ ;  /* 0x000000252625723e */ /* 0x000fe200048070ff */
[C---:B------:R-:W-:Y:S01]  /*8c00*/  FFMA R54, R81.reuse, R133, R54 ;  /* 0x0000008551367223 */ /* 0x040fe20000000036 */
[----:B------:R-:W-:Y:S01]  /*8c10*/  FMUL R58, R78, R63 ;  /* 0x0000003f4e3a7220 */ /* 0x000fe20000400000 */
[C---:B------:R-:W-:Y:S01]  /*8c20*/  FFMA R55, R81.reuse, R140, R55 ;  /* 0x0000008c51377223 */ /* 0x040fe20000000037 */
[C---:B------:R-:W-:Y:S01]  /*8c30*/  FFMA R56, R81.reuse, R135, R56 ;  /* 0x0000008751387223 */ /* 0x040fe20000000038 */
[C---:B------:R-:W-:Y:S01]  /*8c40*/  FFMA R57, R81.reuse, R142, R57 ;  /* 0x0000008e51397223 */ /* 0x040fe20000000039 */
[----:B------:R1:W-:Y:S01]  /*8c50*/  STS.128 [R193+0xa010], R16 ;  /* 0x00a01010c1007388 */ /* 0x0003e20000000c00 */
[----:B------:R-:W-:Y:S01]  /*8c60*/  F2FP.SATFINITE.E4M3.F32.PACK_AB_MERGE_C R33, R36, R35, R37 ;  /* 0x000000232421723e */ /* 0x000fe20004807025 */
[C---:B------:R-:W-:Y:S01]  /*8c70*/  FFMA R58, R81.reuse, R137, R58 ;  /* 0x00000089513a7223 */ /* 0x040fe2000000003a */
[----:B------:R-:W-:Y:S01]  /*8c80*/  F2FP.SATFINITE.E4M3.F32.PACK_AB_MERGE_C R34, R42, R41, RZ ;  /* 0x000000292a22723e */ /* 0x000fe200048070ff */
[C---:B------:R-:W-:Y:S01]  /*8c90*/  FFMA R59, R81.reuse, R82, R59 ;  /* 0x00000052513b7223 */ /* 0x040fe2000000003b */
[----:B------:R-:W-:Y:S01]  /*8ca0*/  F2FP.SATFINITE.E4M3.F32.PACK_AB_MERGE_C R35, R46, R45, RZ ;  /* 0x0000002d2e23723e */ /* 0x000fe200048070ff */
        /* <DEDUP_REMOVED lines=25> */
[----:B------:R-:W-:Y:S02]  /*8e40*/  UIADD3 UR8, UP0, UPT, UR52, 0x680, URZ ;  /* 0x0000068034087890 */ /* 0x000fe4000ff1e0ff */
[----:B------:R-:W-:Y:S02]  /*8e50*/  UIADD3 UR5, UPT, UPT, UR41, 0x40, URZ ;  /* 0x0000004029057890 */ /* 0x000fe4000fffe0ff */
[----:B------:R-:W-:Y:S02]  /*8e60*/  UIADD3 UR4, UPT, UPT, UR49, 0xa200, URZ ;  /* 0x0000a20031047890 */ /* 0x000fe4000fffe0ff */
[----:B------:R-:W-:Y:S01]  /*8e70*/  UIADD3.X UR9, UPT, UPT, URZ, UR53, URZ, UP0, !UPT ;  /* 0x00000035ff097290 */ /* 0x000fe200087fe4ff */
[----:B------:R-:W-:Y:S01]  /*8e80*/  UMOV UR6, UR42 ;  /* 0x0000002a00067c82 */ /* 0x000fe20008000000 */
[----:B------:R-:W-:Y:S07]  /*8e90*/  UMOV UR7, UR36 ;  /* 0x0000002400077c82 */ /* 0x000fee0008000000 */
[----:B------:R2:W-:Y:S01]  /*8ea0*/  UTMASTG.3D [UR4], [UR8] ;  /* 0x00000004080073b5 */ /* 0x0005e20008010000 */
[----:B------:R0:W-:Y:S01]  /*8eb0*/  UTMACMDFLUSH ;  /* 0x00000000000079b7 */ /* 0x0001e20000000000 */
[----:B--2---:R-:W-:Y:S04]  /*8ec0*/  DEPBAR.LE SB0, 0x1 ;  /* 0x000080400000791a */ /* 0x004fe80000000000 */
.L_x_133:
[----:B------:R-:W-:Y:S05]  /*8ed0*/  BSYNC.RECONVERGENT B0 ;  /* 0x0000000000007941 */ /* 0x000fea0003800200 */
.L_x_132:
        /* <DEDUP_REMOVED lines=16> */
.L_x_137:
[----:B------:R-:W-:Y:S05]  /*8fe0*/  BSYNC B0 ;  /* 0x0000000000007941 */ /* 0x000fea0003800000 */
.L_x_136:
        /* <DEDUP_REMOVED lines=20> */
.L_x_135:
[----:B------:R-:W-:Y:S05]  /*9130*/  BSYNC B1 ;  /* 0x0000000000017941 */ /* 0x000fea0003800000 */
.L_x_134:
[----:B--2---:R-:W-:Y:S01]  /*9140*/  VIADD R0, R80, 0x80 ;  /* 0x0000008050007836 */ /* 0x004fe20000000000 */
        /* <DEDUP_REMOVED lines=10> */
[----:B------:R-:W5:Y:S01]  /*91f0*/  LDCU.64 UR6, c[0x4][0x80] ;  /* 0x01001000ff0677ac */ /* 0x000f620008000a00 */
[----:B------:R-:W1:Y:S01]  /*9200*/  LDC.64 R2, c[0x4][R3] ;  /* 0x0100000003027b82 */ /* 0x000e620000000a00 */
[----:B------:R-:W3:Y:S01]  /*9210*/  LDCU.64 UR4, c[0x4][0x18] ;  /* 0x01000300ff0477ac */ /* 0x000ee20008000a00 */
[----:B--2---:R-:W-:Y:S01]  /*9220*/  MOV R5, UR9 ;  /* 0x0000000900057c02 */ /* 0x004fe20008000f00 */
[----:B------:R-:W-:Y:S01]  /*9230*/  IMAD.U32 R4, RZ, RZ, UR8 ;  /* 0x00000008ff047e24 */ /* 0x000fe2000f8e00ff */
[----:B-----5:R-:W-:Y:S01]  /*9240*/  MOV R7, UR7 ;  /* 0x0000000700077c02 */ /* 0x020fe20008000f00 */
[----:B------:R-:W-:Y:S01]  /*9250*/  IMAD.U32 R6, RZ, RZ, UR6 ;  /* 0x00000006ff067e24 */ /* 0x000fe2000f8e00ff */
[----:B---3--:R-:W-:Y:S01]  /*9260*/  MOV R11, UR5 ;  /* 0x00000005000b7c02 */ /* 0x008fe20008000f00 */
[----:B------:R-:W-:Y:S02]  /*9270*/  IMAD.U32 R10, RZ, RZ, UR4 ;  /* 0x00000004ff0a7e24 */ /* 0x000fe4000f8e00ff */
[----:B------:R-:W-:Y:S07]  /*9280*/  LEPC R20, `(.L_x_140) ;  /* 0x000000001014794e */ /* 0x000fee0000000000 */
[----:B-1--4-:R-:W-:Y:S05]  /*9290*/  CALL.ABS.NOINC R2 ;  /* 0x0000000002007343 */ /* 0x012fea0003c00000 */
.L_x_140:
[----:B------:R-:W-:Y:S05]  /*92a0*/  BSYNC.RECONVERGENT B6 ;  /* 0x0000000000067941 */ /* 0x000fea0003800200 */
.L_x_139:
[----:B---3--:R-:W-:Y:S01]  /*92b0*/  F2FP.F16.E4M3.UNPACK_B R4, R149 ;  /* 0x00000095ff04723e */ /* 0x008fe200020006ff */
        /* <DEDUP_REMOVED lines=13> */
[----:B----4-:R-:W-:Y:S01]  /*9390*/  F2FP.F16.E4M3.UNPACK_B R125, R159.H1 ;  /* 0x0000009fff7d723e */ /* 0x010fe200030006ff */
        /* <DEDUP_REMOVED lines=262> */
[----:B------:R-:W-:Y:S02]  /*a400*/  UIADD3 UR8, UP0, UPT, UR52, 0x680, URZ ;  /* 0x0000068034087890 */ /* 0x000fe4000ff1e0ff */
[----:B------:R-:W-:Y:S02]  /*a410*/  UIADD3 UR5, UPT, UPT, UR41, 0x80, URZ ;  /* 0x0000008029057890 */ /* 0x000fe4000fffe0ff */
[----:B------:R-:W-:Y:S01]  /*a420*/  MOV R188, UR10 ;  /* 0x0000000a00bc7c02 */ /* 0x000fe20008000f00 */
[----:B------:R-:W-:Y:S01]  /*a430*/  UIADD3.X UR9, UPT, UPT, URZ, UR53, URZ, UP0, !UPT ;  /* 0x00000035ff097290 */ /* 0x000fe200087fe4ff */
[----:B------:R-:W-:Y:S02]  /*a440*/  UMOV UR6, UR42 ;  /* 0x0000002a00067c82 */ /* 0x000fe40008000000 */
[----:B------:R-:W-:Y:S01]  /*a450*/  R2UR UR4, R188 ;  /* 0x00000000bc0472ca */ /* 0x000fe200000e0000 */
[----:B------:R-:W-:Y:S11]  /*a460*/  UMOV UR7, UR36 ;  /* 0x0000002400077c82 */ /* 0x000ff60008000000 */
[----:B------:R-:W-:Y:S01]  /*a470*/  @!UPT UIADD3 URZ, UPT, UPT, URZ, URZ, URZ ;  /* 0x000000fffffff290 */ /* 0x000fe2000fffe0ff */
[----:B------:R2:W-:Y:S01]  /*a480*/  UTMASTG.3D [UR4], [UR8] ;  /* 0x00000004080073b5 */ /* 0x0005e20008010000 */
[----:B------:R0:W-:Y:S01]  /*a490*/  UTMACMDFLUSH ;  /* 0x00000000000079b7 */ /* 0x0001e20000000000 */
[----:B--2---:R-:W-:Y:S04]  /*a4a0*/  DEPBAR.LE SB0, 0x1 ;  /* 0x000080400000791a */ /* 0x004fe80000000000 */
.L_x_142:
[----:B------:R-:W-:Y:S05]  /*a4b0*/  BSYNC.RECONVERGENT B0 ;  /* 0x0000000000007941 */ /* 0x000fea0003800200 */
.L_x_141:
        /* <DEDUP_REMOVED lines=16> */
.L_x_146:
[----:B------:R-:W-:Y:S05]  /*a5c0*/  BSYNC B0 ;  /* 0x0000000000007941 */ /* 0x000fea0003800000 */
.L_x_145:
        /* <DEDUP_REMOVED lines=20> */
.L_x_144:
[----:B------:R-:W-:Y:S05]  /*a710*/  BSYNC B1 ;  /* 0x0000000000017941 */ /* 0x000fea0003800000 */
.L_x_143:
[----:B--2---:R-:W-:Y:S05]  /*a720*/  VIADD R0, R80, 0xc0 ;  /* 0x000000c050007836 */ /* 0x004fea0000000000 */
        /* <DEDUP_REMOVED lines=20> */
.L_x_148:
[----:B------:R-:W-:Y:S01]  /*a870*/  ISETP.NE.AND P0, PT, R189, RZ, PT ;  /* 0x000000ffbd00720c */ /* 0x000fe20003f05270 */
[----:B------:R-:W-:Y:S05]  /*a880*/  WARPSYNC.ALL ;  /* 0x0000000000007948 */ /* 0x000fea0003800000 */
[----:B------:R-:W-:Y:S01]  /*a890*/  R2UR UR4, R80 ;  /* 0x00000000500472ca */ /* 0x000fe200000e0000 */
[----:B------:R-:W-:Y:S01]  /*a8a0*/  BSSY.RECONVERGENT B0, `(.L_x_149) ;  /* 0x000011c000007945 */ /* 0x000fe20003800200 */
[----:B---3--:R-:W-:Y:S02]  /*a8b0*/  F2FP.F16.E4M3.UNPACK_B R11, R149 ;  /* 0x00000095ff0b723e */ /* 0x008fe400020006ff */
[----:B------:R-:W-:Y:S02]  /*a8c0*/  F2FP.F16.E4M3.UNPACK_B R10, R150 ;  /* 0x00000096ff0a723e */ /* 0x000fe400020006ff */
[----:B------:R-:W-:Y:S01]  /*a8d0*/  F2FP.F16.E4M3.UNPACK_B R9, R151 ;  /* 0x00000097ff09723e */ /* 0x000fe200020006ff */
[--C-:B------:R-:W-:Y:S01]  /*a8e0*/  HADD2.F32 R83, -RZ, R11.reuse.H0_H0 ;  /* 0x2000000bff537230 */ /* 0x100fe20000004100 */
[----:B----4-:R-:W-:Y:S01]  /*a8f0*/  F2FP.F16.E4M3.UNPACK_B R8, R152 ;  /* 0x00000098ff08723e */ /* 0x010fe200020006ff */
[----:B------:R-:W-:Y:S01]  /*a900*/  HADD2.F32 R84, -RZ, R11.H1_H1 ;  /* 0x3000000bff547230 */ /* 0x000fe20000004100 */
[----:B------:R-:W-:Y:S01]  /*a910*/  F2FP.F16.E4M3.UNPACK_B R7, R153 ;  /* 0x00000099ff07723e */ /* 0x000fe200020006ff */
[--C-:B------:R-:W-:Y:S01]  /*a920*/  HADD2.F32 R87, -RZ, R10.reuse.H0_H0 ;  /* 0x2000000aff577230 */ /* 0x100fe20000004100 */
[----:B------:R-:W-:Y:S01]  /*a930*/  F2FP.F16.E4M3.UNPACK_B R6, R154 ;  /* 0x0000009aff06723e */ /* 0x000fe200020006ff */
[----:B------:R-:W-:Y:S01]  /*a940*/  HADD2.F32 R88, -RZ, R10.H1_H1 ;  /* 0x3000000aff587230 */ /* 0x000fe20000004100 */
[----:B------:R-:W-:Y:S01]  /*a950*/  F2FP.F16.E4M3.UNPACK_B R5, R155 ;  /* 0x0000009bff05723e */ /* 0x000fe200020006ff */
[--C-:B------:R-:W-:Y:S01]  /*a960*/  HADD2.F32 R91, -RZ, R9.reuse.H0_H0 ;  /* 0x20000009ff5b7230 */ /* 0x100fe20000004100 */
[----:B-1----:R-:W-:Y:S01]  /*a970*/  F2FP.F16.E4M3.UNPACK_B R4, R156 ;  /* 0x0000009cff04723e */ /* 0x002fe200020006ff */
[----:B------:R-:W-:Y:S01]  /*a980*/  HADD2.F32 R93, -RZ, R9.H1_H1 ;  /* 0x30000009ff5d7230 */ /* 0x000fe20000004100 */
[-C--:B------:R-:W-:Y:S01]  /*a990*/  F2FP.F16.E4M3.UNPACK_B R2, R148.reuse ;  /* 0x00000094ff02723e */ /* 0x080fe200020006ff */
[--C-:B------:R-:W-:Y:S01]  /*a9a0*/  HADD2.F32 R94, -RZ, R8.reuse.H0_H0 ;  /* 0x20000008ff5e7230 */ /* 0x100fe20000004100 */
[----:B------:R-:W-:Y:S01]  /*a9b0*/  F2FP.F16.E4M3.UNPACK_B R148, R148.H1 ;  /* 0x00000094ff94723e */ /* 0x000fe200030006ff */
[----:B------:R-:W-:Y:S01]  /*a9c0*/  HADD2.F32 R97, -RZ, R8.H1_H1 ;  /* 0x30000008ff617230 */ /* 0x000fe20000004100 */
[----:B------:R-:W-:Y:S01]  /*a9d0*/  F2FP.F16.E4M3.UNPACK_B R149, R149.H1 ;  /* 0x00000095ff95723e */ /* 0x000fe200030006ff */
[--C-:B------:R-:W-:Y:S01]  /*a9e0*/  HADD2.F32 R98, -RZ, R7.reuse.H0_H0 ;  /* 0x20000007ff627230 */ /* 0x100fe20000004100 */
[----:B------:R-:W-:Y:S01]  /*a9f0*/  F2FP.F16.E4M3.UNPACK_B R150, R150.H1 ;  /* 0x00000096ff96723e */ /* 0x000fe200030006ff */
[----:B------:R-:W-:Y:S01]  /*aa00*/  HADD2.F32 R101, -RZ, R7.H1_H1 ;  /* 0x30000007ff657230 */ /* 0x000fe20000004100 */
[----:B------:R-:W-:Y:S01]  /*aa10*/  F2FP.F16.E4M3.UNPACK_B R151, R151.H1 ;  /* 0x00000097ff97723e */ /* 0x000fe200030006ff */
[--C-:B------:R-:W-:Y:S01]  /*aa20*/  HADD2.F32 R102, -RZ, R6.reuse.H0_H0 ;  /* 0x20000006ff667230 */ /* 0x100fe20000004100 */
[----:B------:R-:W-:Y:S01]  /*aa30*/  IADD3 R191, PT, PT, R191, 0x130, RZ ;  /* 0x00000130bfbf7810 */ /* 0x000fe20007ffe0ff */
[----:B------:R-:W-:Y:S01]  /*aa40*/  HADD2.F32 R105, -RZ, R6.H1_H1 ;  /* 0x30000006ff697230 */ /* 0x000fe20000004100 */
[----:B------:R-:W-:Y:S01]  /*aa50*/  F2FP.F16.E4M3.UNPACK_B R138, R163 ;  /* 0x000000a3ff8a723e */ /* 0x000fe200020006ff */
[--C-:B------:R-:W-:Y:S01]  /*aa60*/  HADD2.F32 R106, -RZ, R5.reuse.H0_H0 ;  /* 0x20000005ff6a7230 */ /* 0x100fe20000004100 */
[----:B------:R-:W-:Y:S01]  /*aa70*/  LOP3.LUT R191, R191, 0xfefffff8, RZ, 0xc0, !PT ;  /* 0xfefffff8bfbf7812 */ /* 0x000fe200078ec0ff */
[----:B------:R-:W-:Y:S01]  /*aa80*/  HADD2.F32 R109, -RZ, R5.H1_H1 ;  /* 0x30000005ff6d7230 */ /* 0x000fe20000004100 */
[----:B------:R-:W-:Y:S01]  /*aa90*/  F2FP.F16.E4M3.UNPACK_B R116, R157 ;  /* 0x0000009dff74723e */ /* 0x000fe200020006ff */
[--C-:B------:R-:W-:Y:S01]  /*aaa0*/  HADD2.F32 R110, -RZ, R4.reuse.H0_H0 ;  /* 0x20000004ff6e7230 */ /* 0x100fe20000004100 */
[----:B------:R-:W-:Y:S01]  /*aab0*/  F2FP.F16.E4M3.UNPACK_B R120, R158 ;  /* 0x0000009eff78723e */ /* 0x000fe200020006ff */
[----:B------:R-:W-:Y:S01]  /*aac0*/  HADD2.F32 R113, -RZ, R4.H1_H1 ;  /* 0x30000004ff717230 */ /* 0x000fe20000004100 */
[----:B------:R-:W-:Y:S01]  /*aad0*/  F2FP.F16.E4M3.UNPACK_B R124, R159 ;  /* 0x0000009fff7c723e */ /* 0x000fe200020006ff */
[----:B------:R-:W1:Y:S01]  /*aae0*/  LDTM.x64 R4, tmem[UR4+0xc0] ;  /* 0x0000c004000479ee */ /* 0x000e620008340000 */
[--C-:B------:R-:W-:Y:S01]  /*aaf0*/  HADD2.F32 R0, -RZ, R2.reuse.H0_H0 ;  /* 0x20000002ff007230 */ /* 0x100fe20000004100 */
[----:B------:R-:W-:Y:S01]  /*ab00*/  NOP ;  /* 0x0000000000007918 */ /* 0x000fe20000000000 */
[----:B-1----:R1:W-:Y:S01]  /*ab10*/  SYNCS.ARRIVE.TRANS64.RED.A1T0 RZ, [R191+URZ], RZ ;  /* 0x000000ffbfff79a7 */ /* 0x0023e200081004ff */
[----:B------:R-:W-:Y:S01]  /*ab20*/  HADD2.F32 R2, -RZ, R2.H1_H1 ;  /* 0x30000002ff027230 */ /* 0x000fe20000004100 */
[----:B------:R-:W-:Y:S01]  /*ab30*/  F2FP.F16.E4M3.UNPACK_B R128, R160 ;  /* 0x000000a0ff80723e */ /* 0x000fe200020006ff */
[--C-:B------:R-:W-:Y:S01]  /*ab40*/  HADD2.F32 R86, -RZ, R149.reuse.H1_H1 ;  /* 0x30000095ff567230 */ /* 0x100fe20000004100 */
[----:B------:R-:W-:Y:S01]  /*ab50*/  F2FP.F16.E4M3.UNPACK_B R132, R161 ;  /* 0x000000a1ff84723e */ /* 0x000fe200020006ff */
[--C-:B------:R-:W-:Y:S01]  /*ab60*/  HADD2.F32 R114, -RZ, R116.reuse.H0_H0 ;  /* 0x20000074ff727230 */ /* 0x100fe20000004100 */
[----:B------:R-:W-:Y:S01]  /*ab70*/  F2FP.F16.E4M3.UNPACK_B R136, R162 ;  /* 0x000000a2ff88723e */ /* 0x000fe200020006ff */
[----:B------:R-:W-:Y:S01]  /*ab80*/  HADD2.F32 R117, -RZ, R116.H1_H1 ;  /* 0x30000074ff757230 */ /* 0x000fe20000004100 */
[----:B------:R-:W-:Y:S01]  /*ab90*/  F2FP.F16.E4M3.UNPACK_B R152, R152.H1 ;  /* 0x00000098ff98723e */ /* 0x000fe200030006ff */
        /* <DEDUP_REMOVED lines=12> */
[C---:B------:R-:W-:Y:S01]  /*ac60*/  FMUL R4, R78.reuse, R4 ;  /* 0x000000044e047220 */ /* 0x040fe20000400000 */
[C---:B------:R-:W-:Y:S01]  /*ac70*/  FMUL R5, R78.reuse, R5 ;  /* 0x000000054e057220 */ /* 0x040fe20000400000 */
[----:B------:R-:W-:Y:S02]  /*ac80*/  HADD2.F32 R3, -RZ, R148.H0_H0 ;  /* 0x20000094ff037230 */ /* 0x000fe40000004100 */
        /* <DEDUP_REMOVED lines=9> */
[----:B------:R-:W-:Y:S02]  /*ad20*/  HADD2.F32 R130, -RZ, R132.H0_H0 ;  /* 0x20000084ff827230 */ /* 0x000fe40000004100 */
[C---:B------:R-:W-:Y:S01]  /*ad30*/  FMUL R6, R78.reuse, R6 ;  /* 0x000000064e067220 */ /* 0x040fe20000400000 */
[----:B------:R-:W-:Y:S02]  /*ad40*/  HADD2.F32 R82, -RZ, R148.H1_H1 ;  /* 0x30000094ff527230 */ /* 0x000fe40000004100 */
[C---:B------:R-:W-:Y:S01]  /*ad50*/  FMUL R7, R78.reuse, R7 ;  /* 0x000000074e077220 */ /* 0x040fe20000400000 */
[----:B------:R-:W-:Y:S02]  /*ad60*/  HADD2.F32 R85, -RZ, R149.H0_H0 ;  /* 0x20000095ff557230 */ /* 0x000fe40000004100 */
[C---:B------:R-:W-:Y:S01]  /*ad70*/  FFMA R6, R81.reuse, R3, R6 ;  /* 0x0000000351067223 */ /* 0x040fe20000000006 */
[----:B------:R-:W-:Y:S02]  /*ad80*/  HADD2.F32 R133, -RZ, R132.H1_H1 ;  /* 0x30000084ff857230 */ /* 0x000fe40000004100 */
[C---:B------:R-:W-:Y:S01]  /*ad90*/  FFMA R7, R81.reuse, R82, R7 ;  /* 0x0000005251077223 */ /* 0x040fe20000000007 */
[C---:B------:R-:W-:Y:S01]  /*ada0*/  FFMA R8, R81.reuse, R83, R8 ;  /* 0x0000005351087223 */ /* 0x040fe20000000008 */
[C---:B------:R-:W-:Y:S01]  /*adb0*/  FFMA R9, R81.reuse, R84, R9 ;  /* 0x0000005451097223 */ /* 0x040fe20000000009 */
[--C-:B------:R-:W-:Y:S02]  /*adc0*/  HADD2.F32 R82, -RZ, R138.reuse.H0_H0 ;  /* 0x2000008aff527230 */ /* 0x100fe40000004100 */
[C---:B------:R-:W-:Y:S01]  /*add0*/  FMUL R10, R78.reuse, R10 ;  /* 0x0000000a4e0a7220 */ /* 0x040fe20000400000 */
[----:B------:R-:W-:Y:S02]  /*ade0*/  HADD2.F32 R83, -RZ, R138.H1_H1 ;  /* 0x3000008aff537230 */ /* 0x000fe40000004100 */
[C---:B------:R-:W-:Y:S01]  /*adf0*/  FMUL R11, R78.reuse, R11 ;  /* 0x0000000b4e0b7220 */ /* 0x040fe20000400000 */
[----:B------:R-:W-:Y:S02]  /*ae00*/  HADD2.F32 R89, -RZ, R150.H0_H0 ;  /* 0x20000096ff597230 */ /* 0x000fe40000004100 */
[C---:B------:R-:W-:Y:S01]  /*ae10*/  FFMA R10, R81.reuse, R85, R10 ;  /* 0x00000055510a7223 */ /* 0x040fe2000000000a */
[--C-:B------:R-:W-:Y:S02]  /*ae20*/  HADD2.F32 R134, -RZ, R136.reuse.H0_H0 ;  /* 0x20000088ff867230 */ /* 0x100fe40000004100 */
[C---:B------:R-:W-:Y:S01]  /*ae30*/  FFMA R11, R81.reuse, R86, R11 ;  /* 0x00000056510b7223 */ /* 0x040fe2000000000b */
[C---:B------:R-:W-:Y:S01]  /*ae40*/  FFMA R12, R81.reuse, R87, R12 ;  /* 0x00000057510c7223 */ /* 0x040fe2000000000c */
[----:B------:R-:W-:Y:S01]  /*ae50*/  FFMA R13, R81, R88, R13 ;  /* 0x00000058510d7223 */ /* 0x000fe2000000000d */
[----:B------:R-:W-:Y:S01]  /*ae60*/  F2FP.SATFINITE.E4M3.F32.PACK_AB_MERGE_C R86, R7, R6, RZ ;  /* 0x000000060756723e */ /* 0x000fe200048070ff */
[C---:B------:R-:W-:Y:S01]  /*ae70*/  FMUL R7, R78.reuse, R20 ;  /* 0x000000144e077220 */ /* 0x040fe20000400000 */
[----:B------:R-:W-:Y:S01]  /*ae80*/  F2FP.SATFINITE.E4M3.F32.PACK_AB_MERGE_C R138, R11, R10, RZ ;  /* 0x0000000a0b8a723e */ /* 0x000fe200048070ff */
[C---:B------:R-:W-:Y:S01]  /*ae90*/  FMUL R10, R78.reuse, R21 ;  /* 0x000000154e0a7220 */ /* 0x040fe20000400000 */
[C---:B------:R-:W-:Y:S01]  /*aea0*/  FMUL R21, R78.reuse, R28 ;  /* 0x0000001c4e157220 */ /* 0x040fe20000400000 */
[----:B------:R-:W-:Y:S02]  /*aeb0*/  HADD2.F32 R137, -RZ, R136.H1_H1 ;  /* 0x30000088ff897230 */ /* 0x000fe40000004100 */
[C---:B------:R-:W-:Y:S01]  /*aec0*/  FMUL R14, R78.reuse, R14 ;  /* 0x0000000e4e0e7220 */ /* 0x040fe20000400000 */
[----:B------:R-:W-:Y:S02]  /*aed0*/  HADD2.F32 R90, -RZ, R150.H1_H1 ;  /* 0x30000096ff5a7230 */ /* 0x000fe40000004100 */
[C---:B------:R-:W-:Y:S01]  /*aee0*/  FMUL R15, R78.reuse, R15 ;  /* 0x0000000f4e0f7220 */ /* 0x040fe20000400000 */
[--C-:B------:R-:W-:Y:S02]  /*aef0*/  HADD2.F32 R92, -RZ, R151.reuse.H0_H0 ;  /* 0x20000097ff5c7230 */ /* 0x100fe40000004100 */
[C---:B------:R-:W-:Y:S01]  /*af00*/  FFMA R14, R81.reuse, R89, R14 ;  /* 0x00000059510e7223 */ /* 0x040fe2000000000e */
[----:B------:R-:W-:Y:S02]  /*af10*/  HADD2.F32 R95, -RZ, R151.H1_H1 ;  /* 0x30000097ff5f7230 */ /* 0x000fe40000004100 */
[C---:B------:R-:W-:Y:S01]  /*af20*/  FFMA R15, R81.reuse, R90, R15 ;  /* 0x0000005a510f7223 */ /* 0x040fe2000000000f */
[C---:B------:R-:W-:Y:S01]  /*af30*/  FFMA R0, R81.reuse, R91, R0 ;  /* 0x0000005b51007223 */ /* 0x040fe20000000000 */
[----:B------:R-:W-:Y:S01]  /*af40*/  FFMA R2, R81, R93, R2 ;  /* 0x0000005d51027223 */ /* 0x000fe20000000002 */
[C---:B------:R-:W-:Y:S01]  /*af50*/  FMUL R3, R78.reuse, R18 ;  /* 0x000000124e037220 */ /* 0x040fe20000400000 */
[C---:B------:R-:W-:Y:S01]  /*af60*/  FMUL R18, R78.reuse, R25 ;  /* 0x000000194e127220 */ /* 0x040fe20000400000 */
[----:B------:R-:W-:Y:S01]  /*af70*/  F2FP.SATFINITE.E4M3.F32.PACK_AB_MERGE_C R14, R15, R14, RZ ;  /* 0x0000000e0f0e723e */ /* 0x000fe200048070ff */
[C---:B------:R-:W-:Y:S01]  /*af80*/  FMUL R25, R78.reuse, R32 ;  /* 0x000000204e197220 */ /* 0x040fe20000400000 */
[C---:B------:R-:W-:Y:S01]  /*af90*/  FFMA R3, R81.reuse, R92, R3 ;  /* 0x0000005c51037223 */ /* 0x040fe20000000003 */
[C---:B------:R-:W-:Y:S01]  /*afa0*/  FMUL R6, R78.reuse, R19 ;  /* 0x000000134e067220 */ /* 0x040fe20000400000 */
[--C-:B------:R-:W-:Y:S02]  /*afb0*/  HADD2.F32 R96, -RZ, R152.reuse.H0_H0 ;  /* 0x20000098ff607230 */ /* 0x100fe40000004100 */
[C---:B------:R-:W-:Y:S01]  /*afc0*/  FMUL R11, R78.reuse, R22 ;  /* 0x000000164e0b7220 */ /* 0x040fe20000400000 */
[----:B------:R-:W-:Y:S02]  /*afd0*/  HADD2.F32 R99, -RZ, R152.H1_H1 ;  /* 0x30000098ff637230 */ /* 0x000fe40000004100 */
[C---:B------:R-:W-:Y:S01]  /*afe0*/  FFMA R6, R81.reuse, R95, R6 ;  /* 0x0000005f51067223 */ /* 0x040fe20000000006 */
[C---:B------:R-:W-:Y:S01]  /*aff0*/  FFMA R7, R81.reuse, R94, R7 ;  /* 0x0000005e51077223 */ /* 0x040fe20000000007 */
[C---:B------:R-:W-:Y:S01]  /*b000*/  FFMA R10, R81.reuse, R97, R10 ;  /* 0x00000061510a7223 */ /* 0x040fe2000000000a */
[C---:B------:R-:W-:Y:S01]  /*b010*/  FFMA R11, R81.reuse, R96, R11 ;  /* 0x00000060510b7223 */ /* 0x040fe2000000000b */
[----:B------:R-:W-:Y:S01]  /*b020*/  FMUL R22, R78, R29 ;  /* 0x0000001d4e167220 */ /* 0x000fe20000400000 */
[----:B------:R-:W-:Y:S01]  /*b030*/  F2FP.SATFINITE.E4M3.F32.PACK_AB_MERGE_C R3, R6, R3, RZ ;  /* 0x000000030603723e */ /* 0x000fe200048070ff */
[C---:B------:R-:W-:Y:S01]  /*b040*/  FMUL R29, R78.reuse, R36 ;  /* 0x000000244e1d7220 */ /* 0x040fe20000400000 */
        /* <DEDUP_REMOVED lines=11> */
[----:B------:R-:W-:Y:S01]  /*b100*/  FMUL R20, R78, R27 ;  /* 0x0000001b4e147220 */ /* 0x000fe20000400000 */
[--C-:B------:R-:W-:Y:S01]  /*b110*/  HADD2.F32 R104, -RZ, R154.reuse.H0_H0 ;  /* 0x2000009aff687230 */ /* 0x100fe20000004100 */
[----:B------:R-:W-:Y:S01]  /*b120*/  F2FP.SATFINITE.E4M3.F32.PACK_AB_MERGE_C R16, R10, R7, R16 ;  /* 0x000000070a10723e */ /* 0x000fe20004807010 */
[----:B------:R-:W-:Y:S02]  /*b130*/  HADD2.F32 R107, -RZ, R154.H1_H1 ;  /* 0x3000009aff6b7230 */ /* 0x000fe40000004100 */
        /* <DEDUP_REMOVED lines=28> */
[----:B------:R-:W-:Y:S01]  /*b300*/  F2FP.F16.E4M3.UNPACK_B R159, R159.H1 ;  /* 0x0000009fff9f723e */ /* 0x000fe200030006ff */
[----:B------:R-:W-:Y:S01]  /*b310*/  FMUL R38, R78, R45 ;  /* 0x0000002d4e267220 */ /* 0x000fe20000400000 */
[----:B------:R-:W-:Y:S01]  /*b320*/  F2FP.SATFINITE.E4M3.F32.PACK_AB_MERGE_C R19, R28, R27, RZ ;  /* 0x0000001b1c13723e */ /* 0x000fe200048070ff */
[----:B------:R-:W-:Y:S01]  /*b330*/  FFMA R31, R81, R112, R31 ;  /* 0x00000070511f7223 */ /* 0x000fe2000000001f */
[C---:B------:R-:W-:Y:S01]  /*b340*/  FMUL R45, R78.reuse, R52 ;  /* 0x000000344e2d7220 */ /* 0x040fe20000400000 */
[C---:B------:R-:W-:Y:S01]  /*b350*/  FMUL R52, R78.reuse, R59 ;  /* 0x0000003b4e347220 */ /* 0x040fe20000400000 */
[----:B------:R-:W-:Y:S01]  /*b360*/  F2FP.F16.E4M3.UNPACK_B R160, R160.H1 ;  /* 0x000000a0ffa0723e */ /* 0x000fe200030006ff */
[C---:B------:R-:W-:Y:S01]  /*b370*/  FMUL R59, R78.reuse, R66 ;  /* 0x000000424e3b7220 */ /* 0x040fe20000400000 */
[----:B------:R-:W-:Y:S01]  /*b380*/  F2FP.SATFINITE.E4M3.F32.PACK_AB_MERGE_C R66, R13, R12, R14 ;  /* 0x0000000c0d42723e */ /* 0x000fe2000480700e */
        /* <DEDUP_REMOVED lines=11> */
[C---:B------:R-:W-:Y:S01]  /*b440*/  FFMA R35, R81.reuse, R116, R35 ;  /* 0x0000007451237223 */ /* 0x040fe20000000023 */
[C---:B------:R-:W-:Y:S01]  /*b450*/  FMUL R36, R78.reuse, R43 ;  /* 0x0000002b4e247220 */ /* 0x040fe20000400000 */
[--C-:B------:R-:W-:Y:S02]  /*b460*/  HADD2.F32 R120, -RZ, R158.reuse.H0_H0 ;  /* 0x2000009eff787230 */ /* 0x100fe40000004100 */
[C---:B------:R-:W-:Y:S01]  /*b470*/  FMUL R39, R78.reuse, R46 ;  /* 0x0000002e4e277220 */ /* 0x040fe20000400000 */
[----:B------:R-:W-:Y:S02]  /*b480*/  HADD2.F32 R123, -RZ, R158.H1_H1 ;  /* 0x3000009eff7b7230 */ /* 0x000fe40000004100 */
        /* <DEDUP_REMOVED lines=11> */
[C---:B------:R-:W-:Y:S01]  /*b540*/  FFMA R42, R81.reuse, R125, R42 ;  /* 0x0000007d512a7223 */ /* 0x040fe2000000002a */
[C---:B------:R-:W-:Y:S01]  /*b550*/  FMUL R46, R78.reuse, R53 ;  /* 0x000000354e2e7220 */ /* 0x040fe20000400000 */
[--C-:B------:R-:W-:Y:S02]  /*b560*/  HADD2.F32 R128, -RZ, R160.reuse.H0_H0 ;  /* 0x200000a0ff807230 */ /* 0x100fe40000004100 */
[C---:B------:R-:W-:Y:S01]  /*b570*/  FMUL R50, R78.reuse, R57 ;  /* 0x000000394e327220 */ /* 0x040fe20000400000 */
[C---:B------:R-:W-:Y:S01]  /*b580*/  FMUL R51, R78.reuse, R58 ;  /* 0x0000003a4e337220 */ /* 0x040fe20000400000 */
[C---:B------:R-:W-:Y:S01]  /*b590*/  FMUL R53, R78.reuse, R60 ;  /* 0x0000003c4e357220 */ /* 0x040fe20000400000 */
[C---:B------:R-:W-:Y:S01]  /*b5a0*/  FFMA R43, R81.reuse, R124, R43 ;  /* 0x0000007c512b7223 */ /* 0x040fe2000000002b */
[----:B------:R-:W-:Y:S02]  /*b5b0*/  HADD2.F32 R131, -RZ, R160.H1_H1 ;  /* 0x300000a0ff837230 */ /* 0x000fe40000004100 */
[C---:B------:R-:W-:Y:S01]  /*b5c0*/  FMUL R47, R78.reuse, R54 ;  /* 0x000000364e2f7220 */ /* 0x040fe20000400000 */
[C---:B------:R-:W-:Y:S01]  /*b5d0*/  FMUL R57, R78.reuse, R64 ;  /* 0x000000404e397220 */ /* 0x040fe20000400000 */
[C---:B------:R-:W-:Y:S01]  /*b5e0*/  FMUL R58, R78.reuse, R65 ;  /* 0x000000414e3a7220 */ /* 0x040fe20000400000 */
[C---:B------:R-:W-:Y:S01]  /*b5f0*/  FMUL R60, R78.reuse, R67 ;  /* 0x000000434e3c7220 */ /* 0x040fe20000400000 */
[----:B------:R-:W-:Y:S01]  /*b600*/  FFMA R44, R81, R127, R44 ;  /* 0x0000007f512c7223 */ /* 0x000fe2000000002c */
[C---:B------:R-:W-:Y:S01]  /*b610*/  FMUL R48, R78.reuse, R55 ;  /* 0x000000374e307220 */ /* 0x040fe20000400000 */
[----:B------:R-:W-:Y:S01]  /*b620*/  F2FP.SATFINITE.E4M3.F32.PACK_AB_MERGE_C R64, R5, R4, R86 ;  /* 0x000000040540723e */ /* 0x000fe20004807056 */
[----:B------:R-:W-:Y:S01]  /*b630*/  FFMA R45, R81, R126, R45 ;  /* 0x0000007e512d7223 */ /* 0x000fe2000000002d */
[----:B------:R-:W-:Y:S01]  /*b640*/  F2FP.SATFINITE.E4M3.F32.PACK_AB_MERGE_C R65, R9, R8, R138 ;  /* 0x000000080941723e */ /* 0x000fe2000480708a */
[----:B------:R-:W-:Y:S01]  /*b650*/  FMUL R49, R78, R56 ;  /* 0x000000384e317220 */ /* 0x000fe20000400000 */
[----:B------:R-:W-:Y:S01]  /*b660*/  F2FP.SATFINITE.E4M3.F32.PACK_AB_MERGE_C R67, R2, R0, R3 ;  /* 0x000000000243723e */ /* 0x000fe20004807003 */
[C---:B------:R-:W-:Y:S01]  /*b670*/  FFMA R46, R81.reuse, R129, R46 ;  /* 0x00000081512e7223 */ /* 0x040fe2000000002e */
[----:B------:R-:W-:Y:S01]  /*b680*/  F2FP.F16.E4M3.UNPACK_B R162, R162.H1 ;  /* 0x000000a2ffa2723e */ /* 0x000fe200030006ff */
[--C-:B------:R-:W-:Y:S02]  /*b690*/  HADD2.F32 R132, -RZ, R161.reuse.H0_H0 ;  /* 0x200000a1ff847230 */ /* 0x100fe40000004100 */
[C---:B------:R-:W-:Y:S01]  /*b6a0*/  FFMA R47, R81.reuse, R128, R47 ;  /* 0x00000080512f7223 */ /* 0x040fe2000000002f */
[----:B------:R1:W-:Y:S01]  /*b6b0*/  STS.128 [R172+UR49+0xa200], R64 ;  /* 0x00a20040ac007988 */ /* 0x0003e20008000c31 */
[----:B------:R-:W-:Y:S02]  /*b6c0*/  HADD2.F32 R135, -RZ, R161.H1_H1 ;  /* 0x300000a1ff877230 */ /* 0x000fe40000004100 */
[C---:B------:R-:W-:Y:S01]  /*b6d0*/  FFMA R48, R81.reuse, R131, R48 ;  /* 0x0000008351307223 */ /* 0x040fe20000000030 */
[C---:B------:R-:W-:Y:S01]  /*b6e0*/  FFMA R49, R81.reuse, R130, R49 ;  /* 0x0000008251317223 */ /* 0x040fe20000000031 */
[----:B------:R-:W-:Y:S01]  /*b6f0*/  F2FP.F16.E4M3.UNPACK_B R163, R163.H1 ;  /* 0x000000a3ffa3723e */ /* 0x000fe200030006ff */
[C---:B------:R-:W-:Y:S01]  /*b700*/  FFMA R50, R81.reuse, R133, R50 ;  /* 0x0000008551327223 */ /* 0x040fe20000000032 */
[----:B------:R-:W-:Y:S01]  /*b710*/  FMUL R54, R78, R61 ;  /* 0x0000003d4e367220 */ /* 0x000fe20000400000 */
[--C-:B------:R-:W-:Y:S01]  /*b720*/  HADD2.F32 R136, -RZ, R162.reuse.H0_H0 ;  /* 0x200000a2ff887230 */ /* 0x100fe20000004100 */
[----:B------:R1:W-:Y:S01]  /*b730*/  STS.128 [R193+0xa010], R16 ;  /* 0x00a01010c1007388 */ /* 0x0003e20000000c00 */
[----:B------:R-:W-:Y:S01]  /*b740*/  F2FP.SATFINITE.E4M3.F32.PACK_AB_MERGE_C R35, R36, R35, RZ ;  /* 0x000000232423723e */ /* 0x000fe200048070ff */
[C---:B------:R-:W-:Y:S01]  /*b750*/  FFMA R51, R81.reuse, R132, R51 ;  /* 0x0000008451337223 */ /* 0x040fe20000000033 */
[----:B------:R-:W-:Y:S01]  /*b760*/  F2FP.SATFINITE.E4M3.F32.PACK_AB_MERGE_C R39, R40, R39, RZ ;  /* 0x000000272827723e */ /* 0x000fe200048070ff */
[----:B------:R-:W-:Y:S02]  /*b770*/  HADD2.F32 R139, -RZ, R162.H1_H1 ;  /* 0x300000a2ff8b7230 */ /* 0x000fe40000004100 */
[C---:B------:R-:W-:Y:S01]  /*b780*/  FMUL R55, R78.reuse, R62 ;  /* 0x0000003e4e377220 */ /* 0x040fe20000400000 */
[C---:B------:R-:W-:Y:S01]  /*b790*/  FFMA R52, R81.reuse, R135, R52 ;  /* 0x0000008751347223 */ /* 0x040fe20000000034 */
[----:B------:R-:W-:Y:S01]  /*b7a0*/  FMUL R56, R78, R63 ;  /* 0x0000003f4e387220 */ /* 0x000fe20000400000 */
[C---:B------:R-:W-:Y:S01]  /*b7b0*/  FFMA R53, R81.reuse, R134, R53 ;  /* 0x0000008651357223 */ /* 0x040fe20000000035 */
[C---:B------:R-:W-:Y:S01]  /*b7c0*/  FFMA R54, R81.reuse, R137, R54 ;  /* 0x0000008951367223 */ /* 0x040fe20000000036 */
[--C-:B------:R-:W-:Y:S02]  /*b7d0*/  HADD2.F32 R84, -RZ, R163.reuse.H0_H0 ;  /* 0x200000a3ff547230 */ /* 0x100fe40000004100 */
[C---:B------:R-:W-:Y:S01]  /*b7e0*/  FFMA R55, R81.reuse, R136, R55 ;  /* 0x0000008851377223 */ /* 0x040fe20000000037 */
[----:B------:R-:W-:Y:S02]  /*b7f0*/  HADD2.F32 R85, -RZ, R163.H1_H1 ;  /* 0x300000a3ff557230 */ /* 0x000fe40000004100 */
[C---:B------:R-:W-:Y:S01]  /*b800*/  FFMA R56, R81.reuse, R139, R56 ;  /* 0x0000008b51387223 */ /* 0x040fe20000000038 */
[----:B------:R-:W-:Y:S01]  /*b810*/  F2FP.SATFINITE.E4M3.F32.PACK_AB_MERGE_C R43, R44, R43, RZ ;  /* 0x0000002b2c2b723e */ /* 0x000fe200048070ff */
[C---:B------:R-:W-:Y:S01]  /*b820*/  FFMA R57, R81.reuse, R82, R57 ;  /* 0x0000005251397223 */ /* 0x040fe20000000039 */
[C---:B------:R-:W-:Y:S01]  /*b830*/  FFMA R58, R81.reuse, R83, R58 ;  /* 0x00000053513a7223 */ /* 0x040fe2000000003a */
[C---:B------:R-:W-:Y:S01]  /*b840*/  FFMA R59, R81.reuse, R84, R59 ;  /* 0x00000054513b7223 */ /* 0x040fe2000000003b */
[----:B------:R-:W-:Y:S01]  /*b850*/  F2FP.SATFINITE.E4M3.F32.PACK_AB_MERGE_C R33, R34, R33, R35 ;  /* 0x000000212221723e */ /* 0x000fe20004807023 */
[----:B------:R-:W-:Y:S01]  /*b860*/  FFMA R60, R81, R85, R60 ;  /* 0x00000055513c7223 */ /* 0x000fe2000000003c */
[----:B------:R-:W-:Y:S02]  /*b870*/  F2FP.SATFINITE.E4M3.F32.PACK_AB_MERGE_C R32, R30, R29, R32 ;  /* 0x0000001d1e20723e */ /* 0x000fe40004807020 */
        /* <DEDUP_REMOVED lines=11> */
[----:B------:R-:W-:Y:S03]  /*b930*/  IADD3 R76, PT, PT, R76, 0x1, RZ ;  /* 0x000000014c4c7810 */ /* 0x000fe60007ffe0ff */
        /* <DEDUP_REMOVED lines=18> */
.L_x_150:
[----:B------:R-:W-:Y:S05]  /*ba60*/  BSYNC.RECONVERGENT B0 ;  /* 0x0000000000007941 */ /* 0x000fea0003800200 */
.L_x_149:
[----:B------:R-:W-:Y:S01]  /*ba70*/  BAR.SYNC.DEFER_BLOCKING 0x1, 0x80 ;  /* 0x0042000000007b1d */ /* 0x000fe20000010000 */
[----:B------:R-:W-:Y:S01]  /*ba80*/  ISETP.NE.AND P2, PT, R190, RZ, PT ;  /* 0x000000ffbe00720c */ /* 0x000fe20003f45270 */
[----:B------:R-:W-:Y:S01]  /*ba90*/  IMAD.IADD R20, R75, 0x1, R147 ;  /* 0x000000014b147824 */ /* 0x000fe200078e0293 */
[----:B------:R-:W-:Y:S01]  /*baa0*/  ISETP.NE.AND P0, PT, R192, 0x2, PT ;  /* 0x00000002c000780c */ /* 0x000fe20003f05270 */
[----:B------:R-:W-:Y:S01]  /*bab0*/  IMAD.IADD R21, R77, 0x1, R170 ;  /* 0x000000014d157824 */ /* 0x000fe200078e02aa */
[----:B------:R-:W-:Y:S02]  /*bac0*/  ISETP.NE.AND P1, PT, R76, 0x2, PT ;  /* 0x000000024c00780c */ /* 0x000fe40003f25270 */
[----:B------:R-:W-:Y:S02]  /*bad0*/  SEL R3, RZ, 0x1, P0 ;  /* 0x00000001ff037807 */ /* 0x000fe40000000000 */
[----:B------:R-:W-:Y:S02]  /*bae0*/  SEL R0, RZ, 0x1, P1 ;  /* 0x00000001ff007807 */ /* 0x000fe40000800000 */
[----:B------:R-:W-:Y:S02]  /*baf0*/  LOP3.LUT R182, R182, R3, RZ, 0x3c, !PT ;  /* 0x00000003b6b67212 */ /* 0x000fe400078e3cff */
[----:B------:R-:W-:Y:S02]  /*bb00*/  LOP3.LUT R183, R183, R0, RZ, 0x3c, !PT ;  /* 0x00000000b7b77212 */ /* 0x000fe400078e3cff */
[----:B------:R-:W-:Y:S02]  /*bb10*/  @P2 R2UR UR36, R179 ;  /* 0x00000000b32422ca */ /* 0x000fe400000e0000 */
[----:B------:R-:W-:Y:S02]  /*bb20*/  SEL R192, R192, RZ, P0 ;  /* 0x000000ffc0c07207 */ /* 0x000fe40000000000 */
[----:B------:R-:W-:Y:S01]  /*bb30*/  SEL R76, R76, RZ, P1 ;  /* 0x000000ff4c4c7207 */ /* 0x000fe20000800000 */
[----:B------:R-:W-:Y:S10]  /*bb40*/  @P2 BRA `(.L_x_151) ;  /* 0xffffff9800dc2947 */ /* 0x000ff4000383ffff */
[----:B------:R-:W-:Y:S05]  /*bb50*/  EXIT ;  /* 0x000000000000794d */ /* 0x000fea0003800000 */
.L_x_25:
[----:B--2---:R2:W4:Y:S02]  /*bb60*/  SYNCS.PHASECHK.TRANS64.TRYWAIT P0, [R3+URZ+0x150], R2 ;  /* 0x00015002030075a7 */ /* 0x00452400080011ff */
[----:B----4-:R-:W-:Y:S05]  /*bb70*/  @!P0 NANOSLEEP.SYNCS 0x989680 ;  /* 0x009896800000895d */ /* 0x010fea0003900000 */
[----:B------:R-:W4:Y:S02]  /*bb80*/  @!P0 SYNCS.PHASECHK.TRANS64 P0, [R3+URZ+0x150], R2 ;  /* 0x00015002030085a7 */ /* 0x000f2400080010ff */
[----:B----4-:R-:W-:Y:S05]  /*bb90*/  @!P0 BRA `(.L_x_25) ;  /* 0xfffffffc00f08947 */ /* 0x010fea000383ffff */
[----:B------:R-:W-:Y:S05]  /*bba0*/  BRA `(.L_x_152) ;  /* 0xffffff5c00487947 */ /* 0x000fea000383ffff */
.L_x_28:
[----:B-1----:R-:W-:-:S07]  /*bbb0*/  MOV R2, UR33 ;  /* 0x0000002100027c02 */ /* 0x002fce0008000f00 */
.L_x_153:
[----:B-1----:R1:W2:Y:S02]  /*bbc0*/  SYNCS.PHASECHK.TRANS64.TRYWAIT P0, [R2+URZ+0x58], R5 ;  /* 0x00005805020075a7 */ /* 0x0022a400080011ff */
[----:B--2---:R-:W-:Y:S05]  /*bbd0*/  @!P0 NANOSLEEP.SYNCS 0x989680 ;  /* 0x009896800000895d */ /* 0x004fea0003900000 */
[----:B------:R-:W2:Y:S02]  /*bbe0*/  @!P0 SYNCS.PHASECHK.TRANS64 P0, [R2+URZ+0x58], R5 ;  /* 0x00005805020085a7 */ /* 0x000ea400080010ff */
[----:B--2---:R-:W-:Y:S05]  /*bbf0*/  @!P0 BRA `(.L_x_153) ;  /* 0xfffffffc00f08947 */ /* 0x004fea000383ffff */
[----:B------:R-:W-:Y:S05]  /*bc00*/  BRA `(.L_x_27) ;  /* 0xffffff5c00ac7947 */ /* 0x000fea000383ffff */
.L_x_35:
[----:B-1----:R-:W-:-:S07]  /*bc10*/  MOV R2, UR17 ;  /* 0x0000001100027c02 */ /* 0x002fce0008000f00 */
.L_x_154:
[----:B-1----:R1:W2:Y:S02]  /*bc20*/  SYNCS.PHASECHK.TRANS64.TRYWAIT P0, [R2+URZ+0x58], R5 ;  /* 0x00005805020075a7 */ /* 0x0022a400080011ff */
[----:B--2---:R-:W-:Y:S05]  /*bc30*/  @!P0 NANOSLEEP.SYNCS 0x989680 ;  /* 0x009896800000895d */ /* 0x004fea0003900000 */
[----:B------:R-:W2:Y:S02]  /*bc40*/  @!P0 SYNCS.PHASECHK.TRANS64 P0, [R2+URZ+0x58], R5 ;  /* 0x00005805020085a7 */ /* 0x000ea400080010ff */
[----:B--2---:R-:W-:Y:S05]  /*bc50*/  @!P0 BRA `(.L_x_154) ;  /* 0xfffffffc00f08947 */ /* 0x004fea000383ffff */
[----:B------:R-:W-:Y:S05]  /*bc60*/  BRA `(.L_x_34) ;  /* 0xffffff6000647947 */ /* 0x000fea000383ffff */
.L_x_40:
[----:B-1----:R1:W2:Y:S02]  /*bc70*/  SYNCS.PHASECHK.TRANS64.TRYWAIT P0, [R2+URZ+0x100], R3 ;  /* 0x00010003020075a7 */ /* 0x0022a400080011ff */
[----:B--2---:R-:W-:Y:S05]  /*bc80*/  @!P0 NANOSLEEP.SYNCS 0x989680 ;  /* 0x009896800000895d */ /* 0x004fea0003900000 */
[----:B------:R-:W2:Y:S02]  /*bc90*/  @!P0 SYNCS.PHASECHK.TRANS64 P0, [R2+URZ+0x100], R3 ;  /* 0x00010003020085a7 */ /* 0x000ea400080010ff */
[----:B--2---:R-:W-:Y:S05]  /*bca0*/  @!P0 BRA `(.L_x_40) ;  /* 0xfffffffc00f08947 */ /* 0x004fea000383ffff */
[----:B------:R-:W-:Y:S05]  /*bcb0*/  BRA `(.L_x_155) ;  /* 0xffffff6400047947 */ /* 0x000fea000383ffff */
.L_x_44:
[----:B---3--:R-:W-:-:S07]  /*bcc0*/  MOV R0, UR4 ;  /* 0x0000000400007c02 */ /* 0x008fce0008000f00 */
.L_x_156:
[----:B-1----:R1:W2:Y:S02]  /*bcd0*/  SYNCS.PHASECHK.TRANS64.TRYWAIT P0, [R0+URZ], R3 ;  /* 0x00000003000075a7 */ /* 0x0022a400080011ff */
[----:B--2---:R-:W-:Y:S05]  /*bce0*/  @!P0 NANOSLEEP.SYNCS 0x989680 ;  /* 0x009896800000895d */ /* 0x004fea0003900000 */
[----:B------:R-:W2:Y:S02]  /*bcf0*/  @!P0 SYNCS.PHASECHK.TRANS64 P0, [R0+URZ], R3 ;  /* 0x00000003000085a7 */ /* 0x000ea400080010ff */
[----:B--2---:R-:W-:Y:S05]  /*bd00*/  @!P0 BRA `(.L_x_156) ;  /* 0xfffffffc00f08947 */ /* 0x004fea000383ffff */
[----:B------:R-:W-:Y:S05]  /*bd10*/  BRA `(.L_x_157) ;  /* 0xffffff6800747947 */ /* 0x000fea000383ffff */
.L_x_45:
[----:B---3--:R-:W-:-:S07]  /*bd20*/  MOV R0, UR4 ;  /* 0x0000000400007c02 */ /* 0x008fce0008000f00 */
.L_x_158:
[----:B-1----:R1:W2:Y:S02]  /*bd30*/  SYNCS.PHASECHK.TRANS64.TRYWAIT P0, [R0+URZ], R3 ;  /* 0x00000003000075a7 */ /* 0x0022a400080011ff */
[----:B--2---:R-:W-:Y:S05]  /*bd40*/  @!P0 NANOSLEEP.SYNCS 0x989680 ;  /* 0x009896800000895d */ /* 0x004fea0003900000 */
[----:B------:R-:W2:Y:S02]  /*bd50*/  @!P0 SYNCS.PHASECHK.TRANS64 P0, [R0+URZ], R3 ;  /* 0x00000003000085a7 */ /* 0x000ea400080010ff */
[----:B--2---:R-:W-:Y:S05]  /*bd60*/  @!P0 BRA `(.L_x_158) ;  /* 0xfffffffc00f08947 */ /* 0x004fea000383ffff */
[----:B------:R-:W-:Y:S05]  /*bd70*/  BRA `(.L_x_159) ;  /* 0xffffff6800807947 */ /* 0x000fea000383ffff */
.L_x_46:
[----:B---3--:R-:W-:-:S07]  /*bd80*/  MOV R0, UR4 ;  /* 0x0000000400007c02 */ /* 0x008fce0008000f00 */
.L_x_160:
[----:B-1----:R1:W2:Y:S02]  /*bd90*/  SYNCS.PHASECHK.TRANS64.TRYWAIT P0, [R0+URZ], R3 ;  /* 0x00000003000075a7 */ /* 0x0022a400080011ff */
[----:B--2---:R-:W-:Y:S05]  /*bda0*/  @!P0 NANOSLEEP.SYNCS 0x989680 ;  /* 0x009896800000895d */ /* 0x004fea0003900000 */
[----:B------:R-:W2:Y:S02]  /*bdb0*/  @!P0 SYNCS.PHASECHK.TRANS64 P0, [R0+URZ], R3 ;  /* 0x00000003000085a7 */ /* 0x000ea400080010ff */
[----:B--2---:R-:W-:Y:S05]  /*bdc0*/  @!P0 BRA `(.L_x_160) ;  /* 0xfffffffc00f08947 */ /* 0x004fea000383ffff */
[----:B------:R-:W-:Y:S05]  /*bdd0*/  BRA `(.L_x_161) ;  /* 0xffffff68008c7947 */ /* 0x000fea000383ffff */
.L_x_47:
[----:B---3--:R-:W-:-:S07]  /*bde0*/  MOV R0, UR4 ;  /* 0x0000000400007c02 */ /* 0x008fce0008000f00 */
.L_x_162:
[----:B-1----:R1:W2:Y:S02]  /*bdf0*/  SYNCS.PHASECHK.TRANS64.TRYWAIT P0, [R0+URZ], R3 ;  /* 0x00000003000075a7 */ /* 0x0022a400080011ff */
[----:B--2---:R-:W-:Y:S05]  /*be00*/  @!P0 NANOSLEEP.SYNCS 0x989680 ;  /* 0x009896800000895d */ /* 0x004fea0003900000 */
[----:B------:R-:W2:Y:S02]  /*be10*/  @!P0 SYNCS.PHASECHK.TRANS64 P0, [R0+URZ], R3 ;  /* 0x00000003000085a7 */ /* 0x000ea400080010ff */
[----:B--2---:R-:W-:Y:S05]  /*be20*/  @!P0 BRA `(.L_x_162) ;  /* 0xfffffffc00f08947 */ /* 0x004fea000383ffff */
[----:B------:R-:W-:Y:S05]  /*be30*/  BRA `(.L_x_163) ;  /* 0xffffff6800987947 */ /* 0x000fea000383ffff */
.L_x_48:
[----:B---3--:R-:W-:-:S07]  /*be40*/  MOV R0, UR4 ;  /* 0x0000000400007c02 */ /* 0x008fce0008000f00 */
.L_x_164:
[----:B-1----:R1:W2:Y:S02]  /*be50*/  SYNCS.PHASECHK.TRANS64.TRYWAIT P0, [R0+URZ], R3 ;  /* 0x00000003000075a7 */ /* 0x0022a400080011ff */
[----:B--2---:R-:W-:Y:S05]  /*be60*/  @!P0 NANOSLEEP.SYNCS 0x989680 ;  /* 0x009896800000895d */ /* 0x004fea0003900000 */
[----:B------:R-:W2:Y:S02]  /*be70*/  @!P0 SYNCS.PHASECHK.TRANS64 P0, [R0+URZ], R3 ;  /* 0x00000003000085a7 */ /* 0x000ea400080010ff */
[----:B--2---:R-:W-:Y:S05]  /*be80*/  @!P0 BRA `(.L_x_164) ;  /* 0xfffffffc00f08947 */ /* 0x004fea000383ffff */
[----:B------:R-:W-:Y:S05]  /*be90*/  BRA `(.L_x_165) ;  /* 0xffffff6800a47947 */ /* 0x000fea000383ffff */
.L_x_49:
[----:B---3--:R-:W-:-:S07]  /*bea0*/  MOV R0, UR4 ;  /* 0x0000000400007c02 */ /* 0x008fce0008000f00 */
.L_x_166:
[----:B-1----:R1:W2:Y:S02]  /*beb0*/  SYNCS.PHASECHK.TRANS64.TRYWAIT P0, [R0+URZ], R3 ;  /* 0x00000003000075a7 */ /* 0x0022a400080011ff */
[----:B--2---:R-:W-:Y:S05]  /*bec0*/  @!P0 NANOSLEEP.SYNCS 0x989680 ;  /* 0x009896800000895d */ /* 0x004fea0003900000 */
[----:B------:R-:W2:Y:S02]  /*bed0*/  @!P0 SYNCS.PHASECHK.TRANS64 P0, [R0+URZ], R3 ;  /* 0x00000003000085a7 */ /* 0x000ea400080010ff */
[----:B--2---:R-:W-:Y:S05]  /*bee0*/  @!P0 BRA `(.L_x_166) ;  /* 0xfffffffc00f08947 */ /* 0x004fea000383ffff */
[----:B------:R-:W-:Y:S05]  /*bef0*/  BRA `(.L_x_167) ;  /* 0xffffff6800b07947 */ /* 0x000fea000383ffff */
.L_x_50:
[----:B---3--:R-:W-:-:S07]  /*bf00*/  MOV R0, UR4 ;  /* 0x0000000400007c02 */ /* 0x008fce0008000f00 */
.L_x_168:
[----:B-1----:R1:W2:Y:S02]  /*bf10*/  SYNCS.PHASECHK.TRANS64.TRYWAIT P0, [R0+URZ], R3 ;  /* 0x00000003000075a7 */ /* 0x0022a400080011ff */
[----:B--2---:R-:W-:Y:S05]  /*bf20*/  @!P0 NANOSLEEP.SYNCS 0x989680 ;  /* 0x009896800000895d */ /* 0x004fea0003900000 */
[----:B------:R-:W2:Y:S02]  /*bf30*/  @!P0 SYNCS.PHASECHK.TRANS64 P0, [R0+URZ], R3 ;  /* 0x00000003000085a7 */ /* 0x000ea400080010ff */
[----:B--2---:R-:W-:Y:S05]  /*bf40*/  @!P0 BRA `(.L_x_168) ;  /* 0xfffffffc00f08947 */ /* 0x004fea000383ffff */
[----:B------:R-:W-:Y:S05]  /*bf50*/  BRA `(.L_x_169) ;  /* 0xffffff6800bc7947 */ /* 0x000fea000383ffff */
.L_x_51:
[----:B---3--:R-:W-:-:S07]  /*bf60*/  MOV R0, UR4 ;  /* 0x0000000400007c02 */ /* 0x008fce0008000f00 */
.L_x_170:
[----:B-1----:R1:W2:Y:S02]  /*bf70*/  SYNCS.PHASECHK.TRANS64.TRYWAIT P0, [R0+URZ], R3 ;  /* 0x00000003000075a7 */ /* 0x0022a400080011ff */
[----:B--2---:R-:W-:Y:S05]  /*bf80*/  @!P0 NANOSLEEP.SYNCS 0x989680 ;  /* 0x009896800000895d */ /* 0x004fea0003900000 */
[----:B------:R-:W2:Y:S02]  /*bf90*/  @!P0 SYNCS.PHASECHK.TRANS64 P0, [R0+URZ], R3 ;  /* 0x00000003000085a7 */ /* 0x000ea400080010ff */
[----:B--2---:R-:W-:Y:S05]  /*bfa0*/  @!P0 BRA `(.L_x_170) ;  /* 0xfffffffc00f08947 */ /* 0x004fea000383ffff */
[----:B------:R-:W-:Y:S05]  /*bfb0*/  BRA `(.L_x_171) ;  /* 0xffffff6800c87947 */ /* 0x000fea000383ffff */
.L_x_52:
[----:B---3--:R-:W-:-:S07]  /*bfc0*/  MOV R0, UR4 ;  /* 0x0000000400007c02 */ /* 0x008fce0008000f00 */
.L_x_172:
[----:B-1----:R1:W2:Y:S02]  /*bfd0*/  SYNCS.PHASECHK.TRANS64.TRYWAIT P0, [R0+URZ], R3 ;  /* 0x00000003000075a7 */ /* 0x0022a400080011ff */
[----:B--2---:R-:W-:Y:S05]  /*bfe0*/  @!P0 NANOSLEEP.SYNCS 0x989680 ;  /* 0x009896800000895d */ /* 0x004fea0003900000 */
[----:B------:R-:W2:Y:S02]  /*bff0*/  @!P0 SYNCS.PHASECHK.TRANS64 P0, [R0+URZ], R3 ;  /* 0x00000003000085a7 */ /* 0x000ea400080010ff */
[----:B--2---:R-:W-:Y:S05]  /*c000*/  @!P0 BRA `(.L_x_172) ;  /* 0xfffffffc00f08947 */ /* 0x004fea000383ffff */
[----:B------:R-:W-:Y:S05]  /*c010*/  BRA `(.L_x_173) ;  /* 0xffffff6800d47947 */ /* 0x000fea000383ffff */
.L_x_53:
[----:B---3--:R-:W-:-:S07]  /*c020*/  MOV R0, UR4 ;  /* 0x0000000400007c02 */ /* 0x008fce0008000f00 */
.L_x_174:
[----:B-1----:R1:W2:Y:S02]  /*c030*/  SYNCS.PHASECHK.TRANS64.TRYWAIT P0, [R0+URZ], R3 ;  /* 0x00000003000075a7 */ /* 0x0022a400080011ff */
[----:B--2---:R-:W-:Y:S05]  /*c040*/  @!P0 NANOSLEEP.SYNCS 0x989680 ;  /* 0x009896800000895d */ /* 0x004fea0003900000 */
[----:B------:R-:W2:Y:S02]  /*c050*/  @!P0 SYNCS.PHASECHK.TRANS64 P0, [R0+URZ], R3 ;  /* 0x00000003000085a7 */ /* 0x000ea400080010ff */
[----:B--2---:R-:W-:Y:S05]  /*c060*/  @!P0 BRA `(.L_x_174) ;  /* 0xfffffffc00f08947 */ /* 0x004fea000383ffff */
[----:B------:R-:W-:Y:S05]  /*c070*/  BRA `(.L_x_175) ;  /* 0xffffff6800e07947 */ /* 0x000fea000383ffff */
.L_x_56:
[----:B-1----:R1:W2:Y:S02]  /*c080*/  SYNCS.PHASECHK.TRANS64.TRYWAIT P0, [R0+URZ+0x140], R5 ;  /* 0x00014005000075a7 */ /* 0x0022a400080011ff */
[----:B--2---:R-:W-:Y:S05]  /*c090*/  @!P0 NANOSLEEP.SYNCS 0x989680 ;  /* 0x009896800000895d */ /* 0x004fea0003900000 */
[----:B------:R-:W2:Y:S02]  /*c0a0*/  @!P0 SYNCS.PHASECHK.TRANS64 P0, [R0+URZ+0x140], R5 ;  /* 0x00014005000085a7 */ /* 0x000ea400080010ff */
[----:B--2---:R-:W-:Y:S05]  /*c0b0*/  @!P0 BRA `(.L_x_56) ;  /* 0xfffffffc00f08947 */ /* 0x004fea000383ffff */
[----:B------:R-:W-:Y:S05]  /*c0c0*/  BRA `(.L_x_176) ;  /* 0xffffff6c00407947 */ /* 0x000fea000383ffff */
.L_x_57:
[----:B------:R-:W-:-:S07]  /*c0d0*/  MOV R0, UR5 ;  /* 0x0000000500007c02 */ /* 0x000fce0008000f00 */
.L_x_177:
[----:B-1----:R1:W2:Y:S02]  /*c0e0*/  SYNCS.PHASECHK.TRANS64.TRYWAIT P0, [R0+URZ+0x110], R7 ;  /* 0x00011007000075a7 */ /* 0x0022a400080011ff */
[----:B--2---:R-:W-:Y:S05]  /*c0f0*/  @!P0 NANOSLEEP.SYNCS 0x989680 ;  /* 0x009896800000895d */ /* 0x004fea0003900000 */
[----:B------:R-:W2:Y:S02]  /*c100*/  @!P0 SYNCS.PHASECHK.TRANS64 P0, [R0+URZ+0x110], R7 ;  /* 0x00011007000085a7 */ /* 0x000ea400080010ff */
[----:B--2---:R-:W-:Y:S05]  /*c110*/  @!P0 BRA `(.L_x_177) ;  /* 0xfffffffc00f08947 */ /* 0x004fea000383ffff */
[----:B------:R-:W-:Y:S05]  /*c120*/  BRA `(.L_x_178) ;  /* 0xffffff6c00507947 */ /* 0x000fea000383ffff */
.L_x_58:
[----:B-1----:R1:W2:Y:S02]  /*c130*/  SYNCS.PHASECHK.TRANS64.TRYWAIT P1, [R0+URZ+0x100], R5 ;  /* 0x00010005000075a7 */ /* 0x0022a400080211ff */
[----:B--2---:R-:W-:Y:S05]  /*c140*/  @!P1 NANOSLEEP.SYNCS 0x989680 ;  /* 0x009896800000995d */ /* 0x004fea0003900000 */
[----:B------:R-:W2:Y:S02]  /*c150*/  @!P1 SYNCS.PHASECHK.TRANS64 P1, [R0+URZ+0x100], R5 ;  /* 0x00010005000095a7 */ /* 0x000ea400080210ff */
[----:B--2---:R-:W-:Y:S05]  /*c160*/  @!P1 BRA `(.L_x_58) ;  /* 0xfffffffc00f09947 */ /* 0x004fea000383ffff */
[----:B------:R-:W-:Y:S05]  /*c170*/  BRA `(.L_x_179) ;  /* 0xffffff6c00807947 */ /* 0x000fea000383ffff */
.L_x_61:
[----:B------:R-:W-:-:S07]  /*c180*/  MOV R0, UR5 ;  /* 0x0000000500007c02 */ /* 0x000fce0008000f00 */
.L_x_180:
[----:B-1----:R1:W2:Y:S02]  /*c190*/  SYNCS.PHASECHK.TRANS64.TRYWAIT P0, [R0+URZ+0x110], R3 ;  /* 0x00011003000075a7 */ /* 0x0022a400080011ff */
[----:B--2---:R-:W-:Y:S05]  /*c1a0*/  @!P0 NANOSLEEP.SYNCS 0x989680 ;  /* 0x009896800000895d */ /* 0x004fea0003900000 */
[----:B------:R-:W2:Y:S02]  /*c1b0*/  @!P0 SYNCS.PHASECHK.TRANS64 P0, [R0+URZ+0x110], R3 ;  /* 0x00011003000085a7 */ /* 0x000ea400080010ff */
[----:B--2---:R-:W-:Y:S05]  /*c1c0*/  @!P0 BRA `(.L_x_180) ;  /* 0xfffffffc00f08947 */ /* 0x004fea000383ffff */
[----:B------:R-:W-:Y:S05]  /*c1d0*/  BRA `(.L_x_60) ;  /* 0xffffff6c00d47947 */ /* 0x000fea000383ffff */
.L_x_70:
[----:B-1----:R-:W-:-:S04]  /*c1e0*/  MOV R4, UR6 ;  /* 0x0000000600047c02 */ /* 0x002fc80008000f00 */
[----:B------:R1:W2:Y:S03]  /*c1f0*/  SYNCS.PHASECHK.TRANS64.TRYWAIT P0, [R4+URZ+0x8], R5 ;  /* 0x00000805040075a7 */ /* 0x0002a600080011ff */
[----:B--2---:R-:W-:Y:S05]  /*c200*/  @!P0 NANOSLEEP.SYNCS 0x989680 ;  /* 0x009896800000895d */ /* 0x004fea0003900000 */
[----:B------:R-:W2:Y:S02]  /*c210*/  @!P0 SYNCS.PHASECHK.TRANS64 P0, [R4+URZ+0x8], R5 ;  /* 0x00000805040085a7 */ /* 0x000ea400080010ff */
[----:B--2---:R-:W-:Y:S05]  /*c220*/  @!P0 BRA `(.L_x_70) ;  /* 0xfffffffc00ec8947 */ /* 0x004fea000383ffff */
[----:B------:R-:W-:Y:S05]  /*c230*/  BRA `(.L_x_69) ;  /* 0xffffff7000887947 */ /* 0x000fea000383ffff */
.L_x_72:
[----:B------:R-:W-:Y:S01]  /*c240*/  BSSY B0, `(.L_x_181) ;  /* 0x0000006000007945 */ /* 0x000fe20003800000 */
[----:B------:R-:W-:-:S07]  /*c250*/  MOV R15, 0xffffffff ;  /* 0xffffffff000f7802 */ /* 0x000fce0000000f00 */
[----:B-1---5:R-:W-:Y:S05]  /*c260*/  WARPSYNC.COLLECTIVE R15, `(.L_x_182) ;  /* 0x000000000f0c7348 */ /* 0x022fea0003c00000 */
[----:B------:R-:W-:Y:S02]  /*c270*/  ELECT P6, UR79, PT ;  /* 0x00000000004f782f */ /* 0x000fe400038c0000 */
[----:B------:R-:W-:Y:S01]  /*c280*/  MOV R14, UR79 ;  /* 0x0000004f000e7c02 */ /* 0x000fe20008000f00 */
[----:B-1---5:R-:W-:Y:S10]  /*c290*/  ENDCOLLECTIVE ;  /* 0x000000000000791b */ /* 0x022ff40003800000 */
.L_x_182:
[----:B------:R-:W-:Y:S05]  /*c2a0*/  BSYNC B0 ;  /* 0x0000000000007941 */ /* 0x000fea0003800000 */
.L_x_181:
[----:B------:R-:W-:Y:S05]  /*c2b0*/  BRA `(.L_x_183) ;  /* 0xffffff7000b87947 */ /* 0x000fea000383ffff */
.L_x_74:
[----:B-1----:R-:W-:-:S04]  /*c2c0*/  MOV R2, UR6 ;  /* 0x0000000600027c02 */ /* 0x002fc80008000f00 */
[----:B------:R1:W2:Y:S03]  /*c2d0*/  SYNCS.PHASECHK.TRANS64.TRYWAIT P0, [R2+URZ+0x8], R3 ;  /* 0x00000803020075a7 */ /* 0x0002a600080011ff */
[----:B--2---:R-:W-:Y:S05]  /*c2e0*/  @!P0 NANOSLEEP.SYNCS 0x989680 ;  /* 0x009896800000895d */ /* 0x004fea0003900000 */
[----:B------:R-:W2:Y:S02]  /*c2f0*/  @!P0 SYNCS.PHASECHK.TRANS64 P0, [R2+URZ+0x8], R3 ;  /* 0x00000803020085a7 */ /* 0x000ea400080010ff */
[----:B--2---:R-:W-:Y:S05]  /*c300*/  @!P0 BRA `(.L_x_74) ;  /* 0xfffffffc00ec8947 */ /* 0x004fea000383ffff */
[----:B------:R-:W-:Y:S05]  /*c310*/  BRA `(.L_x_73) ;  /* 0xffffff7000bc7947 */ /* 0x000fea000383ffff */
.L_x_75:
[----:B-1----:R1:W2:Y:S02]  /*c320*/  SYNCS.PHASECHK.TRANS64.TRYWAIT P0, [R0+URZ+0x100], R5 ;  /* 0x00010005000075a7 */ /* 0x0022a400080011ff */
[----:B--2---:R-:W-:Y:S05]  /*c330*/  @!P0 NANOSLEEP.SYNCS 0x989680 ;  /* 0x009896800000895d */ /* 0x004fea0003900000 */
[----:B------:R-:W2:Y:S02]  /*c340*/  @!P0 SYNCS.PHASECHK.TRANS64 P0, [R0+URZ+0x100], R5 ;  /* 0x00010005000085a7 */ /* 0x000ea400080010ff */
[----:B--2---:R-:W-:Y:S05]  /*c350*/  @!P0 BRA `(.L_x_75) ;  /* 0xfffffffc00f08947 */ /* 0x004fea000383ffff */
[----:B------:R-:W-:Y:S05]  /*c360*/  BRA `(.L_x_184) ;  /* 0xffffff7400987947 */ /* 0x000fea000383ffff */
.L_x_77:
[----:B------:R-:W-:-:S07]  /*c370*/  MOV R0, UR10 ;  /* 0x0000000a00007c02 */ /* 0x000fce0008000f00 */
.L_x_185:
[----:B-1----:R1:W2:Y:S02]  /*c380*/  SYNCS.PHASECHK.TRANS64.TRYWAIT P0, [R0+URZ+0x130], R5 ;  /* 0x00013005000075a7 */ /* 0x0022a400080011ff */
[----:B--2---:R-:W-:Y:S05]  /*c390*/  @!P0 NANOSLEEP.SYNCS 0x989680 ;  /* 0x009896800000895d */ /* 0x004fea0003900000 */
[----:B------:R-:W2:Y:S02]  /*c3a0*/  @!P0 SYNCS.PHASECHK.TRANS64 P0, [R0+URZ+0x130], R5 ;  /* 0x00013005000085a7 */ /* 0x000ea400080010ff */
[----:B--2---:R-:W-:Y:S05]  /*c3b0*/  @!P0 BRA `(.L_x_185) ;  /* 0xfffffffc00f08947 */ /* 0x004fea000383ffff */
[----:B------:R-:W-:Y:S05]  /*c3c0*/  BRA `(.L_x_186) ;  /* 0xffffff7400e47947 */ /* 0x000fea000383ffff */
.L_x_80:
[----:B------:R-:W-:Y:S07]  /*c3d0*/  MOV R0, UR9 ;  /* 0x0000000900007c02 */ /* 0x000fee0008000f00 */
.L_x_187:
[----:B-1----:R1:W2:Y:S02]  /*c3e0*/  SYNCS.PHASECHK.TRANS64.TRYWAIT P0, [R0+URZ], R5 ;  /* 0x00000005000075a7 */ /* 0x0022a400080011ff */
[----:B--2---:R-:W-:Y:S05]  /*c3f0*/  @!P0 NANOSLEEP.SYNCS 0x989680 ;  /* 0x009896800000895d */ /* 0x004fea0003900000 */
[----:B------:R-:W2:Y:S02]  /*c400*/  @!P0 SYNCS.PHASECHK.TRANS64 P0, [R0+URZ], R5 ;  /* 0x00000005000085a7 */ /* 0x000ea400080010ff */
[----:B--2---:R-:W-:Y:S05]  /*c410*/  @!P0 BRA `(.L_x_187) ;  /* 0xfffffffc00f08947 */ /* 0x004fea000383ffff */
[----:B------:R-:W-:Y:S05]  /*c420*/  BRA `(.L_x_79) ;  /* 0xffffff7400f87947 */ /* 0x000fea000383ffff */
.L_x_84:
[----:B-1----:R-:W-:-:S07]  /*c430*/  MOV R0, UR5 ;  /* 0x0000000500007c02 */ /* 0x002fce0008000f00 */
.L_x_188:
[----:B-1----:R1:W2:Y:S02]  /*c440*/  SYNCS.PHASECHK.TRANS64.TRYWAIT P0, [R0+URZ], R3 ;  /* 0x00000003000075a7 */ /* 0x0022a400080011ff */
[----:B--2---:R-:W-:Y:S05]  /*c450*/  @!P0 NANOSLEEP.SYNCS 0x989680 ;  /* 0x009896800000895d */ /* 0x004fea0003900000 */
[----:B------:R-:W2:Y:S02]  /*c460*/  @!P0 SYNCS.PHASECHK.TRANS64 P0, [R0+URZ], R3 ;  /* 0x00000003000085a7 */ /* 0x000ea400080010ff */
[----:B--2---:R-:W-:Y:S05]  /*c470*/  @!P0 BRA `(.L_x_188) ;  /* 0xfffffffc00f08947 */ /* 0x004fea000383ffff */
[----:B------:R-:W-:Y:S05]  /*c480*/  BRA `(.L_x_189) ;  /* 0xffffff7800c47947 */ /* 0x000fea000383ffff */
.L_x_87:
[----:B------:R-:W-:-:S07]  /*c490*/  MOV R0, UR8 ;  /* 0x0000000800007c02 */ /* 0x000fce0008000f00 */
.L_x_190:
[----:B-1----:R1:W2:Y:S02]  /*c4a0*/  SYNCS.PHASECHK.TRANS64.TRYWAIT P1, [R0+URZ+0x160], R3 ;  /* 0x00016003000075a7 */ /* 0x0022a400080211ff */
[----:B--2---:R-:W-:Y:S05]  /*c4b0*/  @!P1 NANOSLEEP.SYNCS 0x989680 ;  /* 0x009896800000995d */ /* 0x004fea0003900000 */
[----:B------:R-:W2:Y:S02]  /*c4c0*/  @!P1 SYNCS.PHASECHK.TRANS64 P1, [R0+URZ+0x160], R3 ;  /* 0x00016003000095a7 */ /* 0x000ea400080210ff */
[----:B--2---:R-:W-:Y:S05]  /*c4d0*/  @!P1 BRA `(.L_x_190) ;  /* 0xfffffffc00f09947 */ /* 0x004fea000383ffff */
[----:B------:R-:W-:Y:S05]  /*c4e0*/  BRA `(.L_x_191) ;  /* 0xffffff7c00107947 */ /* 0x000fea000383ffff */
.L_x_92:
[----:B--2---:R2:W4:Y:S02]  /*c4f0*/  SYNCS.PHASECHK.TRANS64.TRYWAIT P0, [R0+URZ+0x100], R3 ;  /* 0x00010003000075a7 */ /* 0x00452400080011ff */
[----:B----4-:R-:W-:Y:S05]  /*c500*/  @!P0 NANOSLEEP.SYNCS 0x989680 ;  /* 0x009896800000895d */ /* 0x010fea0003900000 */
[----:B------:R-:W4:Y:S02]  /*c510*/  @!P0 SYNCS.PHASECHK.TRANS64 P0, [R0+URZ+0x100], R3 ;  /* 0x00010003000085a7 */ /* 0x000f2400080010ff */
[----:B----4-:R-:W-:Y:S05]  /*c520*/  @!P0 BRA `(.L_x_92) ;  /* 0xfffffffc00f08947 */ /* 0x010fea000383ffff */
[----:B------:R-:W-:Y:S05]  /*c530*/  BRA `(.L_x_192) ;  /* 0xffffff8000247947 */ /* 0x000fea000383ffff */
.L_x_95:
[----:B------:R-:W-:Y:S07]  /*c540*/  MOV R0, UR7 ;  /* 0x0000000700007c02 */ /* 0x000fee0008000f00 */
.L_x_193:
[----:B--2---:R2:W4:Y:S02]  /*c550*/  SYNCS.PHASECHK.TRANS64.TRYWAIT P0, [R0+URZ+0xf8], R3 ;  /* 0x0000f803000075a7 */ /* 0x00452400080011ff */
[----:B----4-:R-:W-:Y:S05]  /*c560*/  @!P0 NANOSLEEP.SYNCS 0x989680 ;  /* 0x009896800000895d */ /* 0x010fea0003900000 */
[----:B------:R-:W4:Y:S02]  /*c570*/  @!P0 SYNCS.PHASECHK.TRANS64 P0, [R0+URZ+0xf8], R3 ;  /* 0x0000f803000085a7 */ /* 0x000f2400080010ff */
[----:B----4-:R-:W-:Y:S05]  /*c580*/  @!P0 BRA `(.L_x_193) ;  /* 0xfffffffc00f08947 */ /* 0x010fea000383ffff */
[----:B------:R-:W-:Y:S05]  /*c590*/  BRA `(.L_x_94) ;  /* 0xffffff8400047947 */ /* 0x000fea000383ffff */
.L_x_98:
[----:B------:R-:W-:Y:S07]  /*c5a0*/  MOV R3, UR7 ;  /* 0x0000000700037c02 */ /* 0x000fee0008000f00 */
.L_x_194:
[----:B-1----:R1:W2:Y:S02]  /*c5b0*/  SYNCS.PHASECHK.TRANS64.TRYWAIT P0, [R3+URZ+0xd0], R12 ;  /* 0x0000d00c030075a7 */ /* 0x0022a400080011ff */
[----:B--2---:R-:W-:Y:S05]  /*c5c0*/  @!P0 NANOSLEEP.SYNCS 0x989680 ;  /* 0x009896800000895d */ /* 0x004fea0003900000 */
[----:B------:R-:W2:Y:S02]  /*c5d0*/  @!P0 SYNCS.PHASECHK.TRANS64 P0, [R3+URZ+0xd0], R12 ;  /* 0x0000d00c030085a7 */ /* 0x000ea400080010ff */
[----:B--2---:R-:W-:Y:S05]  /*c5e0*/  @!P0 BRA `(.L_x_194) ;  /* 0xfffffffc00f08947 */ /* 0x004fea000383ffff */
[----:B------:R-:W-:Y:S05]  /*c5f0*/  BRA `(.L_x_195) ;  /* 0xffffff84007c7947 */ /* 0x000fea000383ffff */
.L_x_99:
[----:B-1----:R-:W-:Y:S07]  /*c600*/  MOV R3, UR7 ;  /* 0x0000000700037c02 */ /* 0x002fee0008000f00 */
.L_x_196:
[----:B-1----:R1:W2:Y:S02]  /*c610*/  SYNCS.PHASECHK.TRANS64.TRYWAIT P0, [R3+URZ+0xd8], R12 ;  /* 0x0000d80c030075a7 */ /* 0x0022a400080011ff */
[----:B--2---:R-:W-:Y:S05]  /*c620*/  @!P0 NANOSLEEP.SYNCS 0x989680 ;  /* 0x009896800000895d */ /* 0x004fea0003900000 */
[----:B------:R-:W2:Y:S02]  /*c630*/  @!P0 SYNCS.PHASECHK.TRANS64 P0, [R3+URZ+0xd8], R12 ;  /* 0x0000d80c030085a7 */ /* 0x000ea400080010ff */
[----:B--2---:R-:W-:Y:S05]  /*c640*/  @!P0 BRA `(.L_x_196) ;  /* 0xfffffffc00f08947 */ /* 0x004fea000383ffff */
[----:B------:R-:W-:Y:S05]  /*c650*/  BRA `(.L_x_197) ;  /* 0xffffff8400b87947 */ /* 0x000fea000383ffff */
.L_x_100:
[----:B-1----:R-:W-:Y:S07]  /*c660*/  MOV R3, UR7 ;  /* 0x0000000700037c02 */ /* 0x002fee0008000f00 */
.L_x_198:
[----:B-1----:R1:W2:Y:S02]  /*c670*/  SYNCS.PHASECHK.TRANS64.TRYWAIT P0, [R3+URZ+0xe0], R12 ;  /* 0x0000e00c030075a7 */ /* 0x0022a400080011ff */
[----:B--2---:R-:W-:Y:S05]  /*c680*/  @!P0 NANOSLEEP.SYNCS 0x989680 ;  /* 0x009896800000895d */ /* 0x004fea0003900000 */
[----:B------:R-:W2:Y:S02]  /*c690*/  @!P0 SYNCS.PHASECHK.TRANS64 P0, [R3+URZ+0xe0], R12 ;  /* 0x0000e00c030085a7 */ /* 0x000ea400080010ff */
[----:B--2---:R-:W-:Y:S05]  /*c6a0*/  @!P0 BRA `(.L_x_198) ;  /* 0xfffffffc00f08947 */ /* 0x004fea000383ffff */
[----:B------:R-:W-:Y:S05]  /*c6b0*/  BRA `(.L_x_199) ;  /* 0xffffff8800007947 */ /* 0x000fea000383ffff */
.L_x_101:
[----:B------:R-:W-:Y:S07]  /*c6c0*/  MOV R3, UR7 ;  /* 0x0000000700037c02 */ /* 0x000fee0008000f00 */
.L_x_200:
[----:B-1----:R1:W2:Y:S02]  /*c6d0*/  SYNCS.PHASECHK.TRANS64.TRYWAIT P0, [R3+URZ+0xe8], R12 ;  /* 0x0000e80c030075a7 */ /* 0x0022a400080011ff */
[----:B--2---:R-:W-:Y:S05]  /*c6e0*/  @!P0 NANOSLEEP.SYNCS 0x989680 ;  /* 0x009896800000895d */ /* 0x004fea0003900000 */
[----:B------:R-:W2:Y:S02]  /*c6f0*/  @!P0 SYNCS.PHASECHK.TRANS64 P0, [R3+URZ+0xe8], R12 ;  /* 0x0000e80c030085a7 */ /* 0x000ea400080010ff */
[----:B--2---:R-:W-:Y:S05]  /*c700*/  @!P0 BRA `(.L_x_200) ;  /* 0xfffffffc00f08947 */ /* 0x004fea000383ffff */
[----:B------:R-:W-:Y:S05]  /*c710*/  BRA `(.L_x_201) ;  /* 0xffffff8800887947 */ /* 0x000fea000383ffff */
.L_x_103:
[----:B------:R-:W-:-:S07]  /*c720*/  MOV R0, UR7 ;  /* 0x0000000700007c02 */ /* 0x000fce0008000f00 */
.L_x_202:
[----:B-1----:R1:W4:Y:S02]  /*c730*/  SYNCS.PHASECHK.TRANS64.TRYWAIT P0, [R0+URZ+0xd0], R3 ;  /* 0x0000d003000075a7 */ /* 0x00232400080011ff */
[----:B----4-:R-:W-:Y:S05]  /*c740*/  @!P0 NANOSLEEP.SYNCS 0x989680 ;  /* 0x009896800000895d */ /* 0x010fea0003900000 */
[----:B------:R-:W4:Y:S02]  /*c750*/  @!P0 SYNCS.PHASECHK.TRANS64 P0, [R0+URZ+0xd0], R3 ;  /* 0x0000d003000085a7 */ /* 0x000f2400080010ff */
[----:B----4-:R-:W-:Y:S05]  /*c760*/  @!P0 BRA `(.L_x_202) ;  /* 0xfffffffc00f08947 */ /* 0x010fea000383ffff */
[----:B------:R-:W-:Y:S05]  /*c770*/  BRA `(.L_x_203) ;  /* 0xffffff8800f87947 */ /* 0x000fea000383ffff */
.L_x_104:
[----:B-1----:R-:W-:-:S07]  /*c780*/  MOV R0, UR7 ;  /* 0x0000000700007c02 */ /* 0x002fce0008000f00 */
.L_x_204:
[----:B-1----:R1:W4:Y:S02]  /*c790*/  SYNCS.PHASECHK.TRANS64.TRYWAIT P0, [R0+URZ+0xd8], R3 ;  /* 0x0000d803000075a7 */ /* 0x00232400080011ff */
[----:B----4-:R-:W-:Y:S05]  /*c7a0*/  @!P0 NANOSLEEP.SYNCS 0x989680 ;  /* 0x009896800000895d */ /* 0x010fea0003900000 */
[----:B------:R-:W4:Y:S02]  /*c7b0*/  @!P0 SYNCS.PHASECHK.TRANS64 P0, [R0+URZ+0xd8], R3 ;  /* 0x0000d803000085a7 */ /* 0x000f2400080010ff */
[----:B----4-:R-:W-:Y:S05]  /*c7c0*/  @!P0 BRA `(.L_x_204) ;  /* 0xfffffffc00f08947 */ /* 0x010fea000383ffff */
[----:B------:R-:W-:Y:S05]  /*c7d0*/  BRA `(.L_x_205) ;  /* 0xffffff8800e87947 */ /* 0x000fea000383ffff */
.L_x_105:
[----:B-1----:R-:W-:-:S07]  /*c7e0*/  MOV R0, UR7 ;  /* 0x0000000700007c02 */ /* 0x002fce0008000f00 */
.L_x_206:
[----:B-1----:R1:W4:Y:S02]  /*c7f0*/  SYNCS.PHASECHK.TRANS64.TRYWAIT P0, [R0+URZ+0xe0], R3 ;  /* 0x0000e003000075a7 */ /* 0x00232400080011ff */
[----:B----4-:R-:W-:Y:S05]  /*c800*/  @!P0 NANOSLEEP.SYNCS 0x989680 ;  /* 0x009896800000895d */ /* 0x010fea0003900000 */
[----:B------:R-:W4:Y:S02]  /*c810*/  @!P0 SYNCS.PHASECHK.TRANS64 P0, [R0+URZ+0xe0], R3 ;  /* 0x0000e003000085a7 */ /* 0x000f2400080010ff */
[----:B----4-:R-:W-:Y:S05]  /*c820*/  @!P0 BRA `(.L_x_206) ;  /* 0xfffffffc00f08947 */ /* 0x010fea000383ffff */
[----:B------:R-:W-:Y:S05]  /*c830*/  BRA `(.L_x_207) ;  /* 0xffffff8800d87947 */ /* 0x000fea000383ffff */
.L_x_107:
[----:B--2---:R2:W3:Y:S02]  /*c840*/  SYNCS.PHASECHK.TRANS64.TRYWAIT P0, [R0+URZ+0x100], R3 ;  /* 0x00010003000075a7 */ /* 0x0044e400080011ff */
[----:B---3--:R-:W-:Y:S05]  /*c850*/  @!P0 NANOSLEEP.SYNCS 0x989680 ;  /* 0x009896800000895d */ /* 0x008fea0003900000 */
[----:B------:R-:W3:Y:S02]  /*c860*/  @!P0 SYNCS.PHASECHK.TRANS64 P0, [R0+URZ+0x100], R3 ;  /* 0x00010003000085a7 */ /* 0x000ee400080010ff */
[----:B---3--:R-:W-:Y:S05]  /*c870*/  @!P0 BRA `(.L_x_107) ;  /* 0xfffffffc00f08947 */ /* 0x008fea000383ffff */
[----:B------:R-:W-:Y:S05]  /*c880*/  BRA `(.L_x_208) ;  /* 0xffffff8c00a07947 */ /* 0x000fea000383ffff */
.L_x_118:
[----:B-1----:R1:W3:Y:S02]  /*c890*/  SYNCS.PHASECHK.TRANS64.TRYWAIT P1, [R3+URZ+0xb0], R0 ;  /* 0x0000b000030075a7 */ /* 0x0022e400080211ff */
[----:B---3--:R-:W-:Y:S05]  /*c8a0*/  @!P1 NANOSLEEP.SYNCS 0x989680 ;  /* 0x009896800000995d */ /* 0x008fea0003900000 */
[----:B------:R-:W3:Y:S02]  /*c8b0*/  @!P1 SYNCS.PHASECHK.TRANS64 P1, [R3+URZ+0xb0], R0 ;  /* 0x0000b000030095a7 */ /* 0x000ee400080210ff */
[----:B---3--:R-:W-:Y:S05]  /*c8c0*/  @!P1 BRA `(.L_x_118) ;  /* 0xfffffffc00f09947 */ /* 0x008fea000383ffff */
[----:B------:R-:W-:Y:S05]  /*c8d0*/  BRA `(.L_x_117) ;  /* 0xffffff9800c47947 */ /* 0x000fea000383ffff */
.L_x_120:
[----:B-1----:R1:W4:Y:S02]  /*c8e0*/  SYNCS.PHASECHK.TRANS64.TRYWAIT P0, [R191+URZ+0x120], R2 ;  /* 0x00012002bf0075a7 */ /* 0x00232400080011ff */
[----:B----4-:R-:W-:Y:S05]  /*c8f0*/  @!P0 NANOSLEEP.SYNCS 0x989680 ;  /* 0x009896800000895d */ /* 0x010fea0003900000 */
[----:B------:R-:W4:Y:S02]  /*c900*/  @!P0 SYNCS.PHASECHK.TRANS64 P0, [R191+URZ+0x120], R2 ;  /* 0x00012002bf0085a7 */ /* 0x000f2400080010ff */
[----:B----4-:R-:W-:Y:S05]  /*c910*/  @!P0 BRA `(.L_x_120) ;  /* 0xfffffffc00f08947 */ /* 0x010fea000383ffff */
[----:B------:R-:W-:Y:S05]  /*c920*/  BRA `(.L_x_119) ;  /* 0xffffff9c00207947 */ /* 0x000fea000383ffff */
.L_x_129:
[----:B--2---:R2:W3:Y:S02]  /*c930*/  SYNCS.PHASECHK.TRANS64.TRYWAIT P0, [R206+URZ+0xb0], R3 ;  /* 0x0000b003ce0075a7 */ /* 0x0044e400080011ff */
[----:B---3--:R-:W-:Y:S05]  /*c940*/  @!P0 NANOSLEEP.SYNCS 0x989680 ;  /* 0x009896800000895d */ /* 0x008fea0003900000 */
[----:B------:R-:W3:Y:S02]  /*c950*/  @!P0 SYNCS.PHASECHK.TRANS64 P0, [R206+URZ+0xb0], R3 ;  /* 0x0000b003ce0085a7 */ /* 0x000ee400080010ff */
[----:B---3--:R-:W-:Y:S05]  /*c960*/  @!P0 BRA `(.L_x_129) ;  /* 0xfffffffc00f08947 */ /* 0x008fea000383ffff */
[----:B------:R-:W-:Y:S05]  /*c970*/  BRA `(.L_x_128) ;  /* 0xffffffb0002c7947 */ /* 0x000fea000383ffff */
.L_x_138:
[----:B--2---:R2:W3:Y:S02]  /*c980*/  SYNCS.PHASECHK.TRANS64.TRYWAIT P0, [R0+URZ+0xb0], R7 ;  /* 0x0000b007000075a7 */ /* 0x0044e400080011ff */
[----:B---3--:R-:W-:Y:S05]  /*c990*/  @!P0 NANOSLEEP.SYNCS 0x989680 ;  /* 0x009896800000895d */ /* 0x008fea0003900000 */
[----:B------:R-:W3:Y:S02]  /*c9a0*/  @!P0 SYNCS.PHASECHK.TRANS64 P0, [R0+URZ+0xb0], R7 ;  /* 0x0000b007000085a7 */ /* 0x000ee400080010ff */
[----:B---3--:R-:W-:Y:S05]  /*c9b0*/  @!P0 BRA `(.L_x_138) ;  /* 0xfffffffc00f08947 */ /* 0x008fea000383ffff */
[----:B------:R-:W-:Y:S05]  /*c9c0*/  BRA `(.L_x_137) ;  /* 0xffffffc400847947 */ /* 0x000fea000383ffff */
.L_x_147:
[----:B--2---:R2:W3:Y:S02]  /*c9d0*/  SYNCS.PHASECHK.TRANS64.TRYWAIT P0, [R0+URZ+0xb0], R3 ;  /* 0x0000b003000075a7 */ /* 0x0044e400080011ff */
[----:B---3--:R-:W-:Y:S05]  /*c9e0*/  @!P0 NANOSLEEP.SYNCS 0x989680 ;  /* 0x009896800000895d */ /* 0x008fea0003900000 */
[----:B------:R-:W3:Y:S02]  /*c9f0*/  @!P0 SYNCS.PHASECHK.TRANS64 P0, [R0+URZ+0xb0], R3 ;  /* 0x0000b003000085a7 */ /* 0x000ee400080010ff */
[----:B---3--:R-:W-:Y:S05]  /*ca00*/  @!P0 BRA `(.L_x_147) ;  /* 0xfffffffc00f08947 */ /* 0x008fea000383ffff */
[----:B------:R-:W-:Y:S05]  /*ca10*/  BRA `(.L_x_146) ;  /* 0xffffffd800e87947 */ /* 0x000fea000383ffff */
        .weak           $__internal_0_$__cuda_sm10x_tcgen05_guardrail_trap_col_being_dealloced_not_returned_by_alloc
        .type           $__internal_0_$__cuda_sm10x_tcgen05_guardrail_trap_col_being_dealloced_not_returned_by_alloc,@function
        .size           $__internal_0_$__cuda_sm10x_tcgen05_guardrail_trap_col_being_dealloced_not_returned_by_alloc,($__internal_1_$__cuda_sm10x_tcgen05_guardrail_trap_phase_invalid_during_alloc - $__internal_0_$__cuda_sm10x_tcgen05_guardrail_trap_col_being_dealloced_not_returned_by_alloc)
$__internal_0_$__cuda_sm10x_tcgen05_guardrail_trap_col_being_dealloced_not_returned_by_alloc:
[----:B------:R-:W-:Y:S05]  /*ca20*/  BPT.TRAP 0x1 ;  /* 0x000000040000795c */ /* 0x000fea0000300000 */
[----:B------:R-:W-:-:S04]  /*ca30*/  HFMA2 R3, -RZ, RZ, 0, 0 ;  /* 0x00000000ff037431 */ /* 0x000fc800000001ff */
[----:B------:R-:W-:Y:S05]  /*ca40*/  RET.REL.NODEC R2 `(_ZN7cutlass13device_kernelINS_4gemm6kernel13GemmUniversalIN4cute5tupleIJiiiiEEENS1_10collective13CollectiveMmaINS1_35MainloopSm100TmaUmmaWarpSpecializedILi11ELi2ELi2ENS5_IJNS4_1CILi2EEENSA_ILi1EEESC_EEEEENS5_IJNSA_ILi256EEESF_NSA_ILi64EEEEEENS_12float_e4m3_tENS5_IJlSC_lEEESI_SJ_NS4_8TiledMMAINS4_8MMA_AtomIJNS4_10MMA_TraitsINS4_25SM100_MMA_F8F6F4_2x1SM_SSEJSI_SI_fSF_SF_NS4_17integral_constantINS4_4UMMA5MajorELSQ_0EEESR_NSO_INSP_7ScaleInELSS_0EEEST_EEEEEENS4_6LayoutINS5_IJSC_SC_SC_EEENS5_IJNSA_ILi0EEESY_SY_EEEEENS5_IJNS4_10UnderscoreES11_S11_EEEEENS4_18SM100_TMA_2SM_LOADENS4_14ComposedLayoutINS4_7SwizzleILi2ELi4ELi3EEENS4_18smem_ptr_flag_bitsILi8EEENSW_INS5_IJNSA_ILi8EEESG_EEENS5_IJSG_SC_EEEEEEEvNS4_8identityES14_S1E_vS1F_EENS_8epilogue10collective18CollectiveEpilogueINS1H_23Sm100TmaWarpSpecializedILi4ELi2ELi64ELb0ELb0EEEJNS5_IJNSA_ILi128EEESF_SG_EEENS5_IJNSW_IS1M_SC_EENSW_ISG_SC_EEEEESI_SJ_SI_SJ_NS1H_6fusion15FusionCallbacksIS1L_NS1R_17LinearCombinationISI_fSI_fLNS_15FloatRoundStyleE2EEES1N_S1Q_JEEENS4_5SM1004TMEM4LOAD26SM100_TMEM_LOAD_32dp32b64xENS4_13SM90_TMA_LOADES1E_NS4_39AutoVectorizingCopyWithAssumedAlignmentILi128EEENS4_14SM90_TMA_STOREES1E_S23_S23_EEEvvEEEEvNT_6ParamsE) ;  /* 0xffffff34026c7950 */ /* 0x000fea0003c3ffff */
        .weak           $__internal_1_$__cuda_sm10x_tcgen05_guardrail_trap_phase_invalid_during_alloc
        .type           $__internal_1_$__cuda_sm10x_tcgen05_guardrail_trap_phase_invalid_during_alloc,@function
        .size           $__internal_1_$__cuda_sm10x_tcgen05_guardrail_trap_phase_invalid_during_alloc,($__internal_2_$__cuda_sm10x_tcgen05_guardrail_trap_unallocated_columns_being_dealloced - $__internal_1_$__cuda_sm10x_tcgen05_guardrail_trap_phase_invalid_during_alloc)
$__internal_1_$__cuda_sm10x_tcgen05_guardrail_trap_phase_invalid_during_alloc:
[----:B------:R-:W-:Y:S05]  /*ca50*/  BPT.TRAP 0x1 ;  /* 0x000000040000795c */ /* 0x000fea0000300000 */
[----:B------:R-:W-:-:S04]  /*ca60*/  MOV R3, 0x0 ;  /* 0x0000000000037802 */ /* 0x000fc80000000f00 */
[----:B------:R-:W-:Y:S05]  /*ca70*/  RET.REL.NODEC R2 `(_ZN7cutlass13device_kernelINS_4gemm6kernel13GemmUniversalIN4cute5tupleIJiiiiEEENS1_10collective13CollectiveMmaINS1_35MainloopSm100TmaUmmaWarpSpecializedILi11ELi2ELi2ENS5_IJNS4_1CILi2EEENSA_ILi1EEESC_EEEEENS5_IJNSA_ILi256EEESF_NSA_ILi64EEEEEENS_12float_e4m3_tENS5_IJlSC_lEEESI_SJ_NS4_8TiledMMAINS4_8MMA_AtomIJNS4_10MMA_TraitsINS4_25SM100_MMA_F8F6F4_2x1SM_SSEJSI_SI_fSF_SF_NS4_17integral_constantINS4_4UMMA5MajorELSQ_0EEESR_NSO_INSP_7ScaleInELSS_0EEEST_EEEEEENS4_6LayoutINS5_IJSC_SC_SC_EEENS5_IJNSA_ILi0EEESY_SY_EEEEENS5_IJNS4_10UnderscoreES11_S11_EEEEENS4_18SM100_TMA_2SM_LOADENS4_14ComposedLayoutINS4_7SwizzleILi2ELi4ELi3EEENS4_18smem_ptr_flag_bitsILi8EEENSW_INS5_IJNSA_ILi8EEESG_EEENS5_IJSG_SC_EEEEEEEvNS4_8identityES14_S1E_vS1F_EENS_8epilogue10collective18CollectiveEpilogueINS1H_23Sm100TmaWarpSpecializedILi4ELi2ELi64ELb0ELb0EEEJNS5_IJNSA_ILi128EEESF_SG_EEENS5_IJNSW_IS1M_SC_EENSW_ISG_SC_EEEEESI_SJ_SI_SJ_NS1H_6fusion15FusionCallbacksIS1L_NS1R_17LinearCombinationISI_fSI_fLNS_15FloatRoundStyleE2EEES1N_S1Q_JEEENS4_5SM1004TMEM4LOAD26SM100_TMEM_LOAD_32dp32b64xENS4_13SM90_TMA_LOADES1E_NS4_39AutoVectorizingCopyWithAssumedAlignmentILi128EEENS4_14SM90_TMA_STOREES1E_S23_S23_EEEvvEEEEvNT_6ParamsE) ;  /* 0xffffff3402607950 */ /* 0x000fea0003c3ffff */
        .weak           $__internal_2_$__cuda_sm10x_tcgen05_guardrail_trap_unallocated_columns_being_dealloced
        .type           $__internal_2_$__cuda_sm10x_tcgen05_guardrail_trap_unallocated_columns_being_dealloced,@function
        .size           $__internal_2_$__cuda_sm10x_tcgen05_guardrail_trap_unallocated_columns_being_dealloced,(.L_x_210 - $__internal_2_$__cuda_sm10x_tcgen05_guardrail_trap_unallocated_columns_being_dealloced)
$__internal_2_$__cuda_sm10x_tcgen05_guardrail_trap_unallocated_columns_being_dealloced:
[----:B------:R-:W-:Y:S05]  /*ca80*/  BPT.TRAP 0x1 ;  /* 0x000000040000795c */ /* 0x000fea0000300000 */
[----:B------:R-:W-:-:S04]  /*ca90*/  HFMA2 R3, -RZ, RZ, 0, 0 ;  /* 0x00000000ff037431 */ /* 0x000fc800000001ff */
[----:B------:R-:W-:Y:S05]  /*caa0*/  RET.REL.NODEC R2 `(_ZN7cutlass13device_kernelINS_4gemm6kernel13GemmUniversalIN4cute5tupleIJiiiiEEENS1_10collective13CollectiveMmaINS1_35MainloopSm100TmaUmmaWarpSpecializedILi11ELi2ELi2ENS5_IJNS4_1CILi2EEENSA_ILi1EEESC_EEEEENS5_IJNSA_ILi256EEESF_NSA_ILi64EEEEEENS_12float_e4m3_tENS5_IJlSC_lEEESI_SJ_NS4_8TiledMMAINS4_8MMA_AtomIJNS4_10MMA_TraitsINS4_25SM100_MMA_F8F6F4_2x1SM_SSEJSI_SI_fSF_SF_NS4_17integral_constantINS4_4UMMA5MajorELSQ_0EEESR_NSO_INSP_7ScaleInELSS_0EEEST_EEEEEENS4_6LayoutINS5_IJSC_SC_SC_EEENS5_IJNSA_ILi0EEESY_SY_EEEEENS5_IJNS4_10UnderscoreES11_S11_EEEEENS4_18SM100_TMA_2SM_LOADENS4_14ComposedLayoutINS4_7SwizzleILi2ELi4ELi3EEENS4_18smem_ptr_flag_bitsILi8EEENSW_INS5_IJNSA_ILi8EEESG_EEENS5_IJSG_SC_EEEEEEEvNS4_8identityES14_S1E_vS1F_EENS_8epilogue10collective18CollectiveEpilogueINS1H_23Sm100TmaWarpSpecializedILi4ELi2ELi64ELb0ELb0EEEJNS5_IJNSA_ILi128EEESF_SG_EEENS5_IJNSW_IS1M_SC_EENSW_ISG_SC_EEEEESI_SJ_SI_SJ_NS1H_6fusion15FusionCallbacksIS1L_NS1R_17LinearCombinationISI_fSI_fLNS_15FloatRoundStyleE2EEES1N_S1Q_JEEENS4_5SM1004TMEM4LOAD26SM100_TMEM_LOAD_32dp32b64xENS4_13SM90_TMA_LOADES1E_NS4_39AutoVectorizingCopyWithAssumedAlignmentILi128EEENS4_14SM90_TMA_STOREES1E_S23_S23_EEEvvEEEEvNT_6ParamsE) ;  /* 0xffffff3402547950 */ /* 0x000fea0003c3ffff */
.L_x_209:
[----:B------:R-:W-:-:S00]  /*cab0*/  BRA `(.L_x_209) ;  /* 0xfffffffc00fc7947 */ /* 0x000fc0000383ffff */
[----:B------:R-:W-:-:S00]  /*cac0*/  NOP ;  /* 0x0000000000007918 */ /* 0x000fc00000000000 */
        /* <DEDUP_REMOVED lines=11> */
.L_x_210:


//--------------------- .nv.global.init           --------------------------
	.section	.nv.global.init,"aw",@progbits
.nv.global.init:
	.type		$str$27,@object
	.size		$str$27,($str$28 - $str$27)
$str$27:
        /*0000*/ 	.byte	0x28, 0x61, 0x64, 0x64, 0x72, 0x65, 0x73, 0x73, 0x20, 0x26, 0x20, 0x6d, 0x61, 0x73, 0x6b, 0x29
        /*0010*/ 	.byte	0x20, 0x3d, 0x3d, 0x20, 0x30, 0x00
	.type		$str$28,@object
	.size		$str$28,($str$26 - $str$28)
$str$28:
        /*0016*/ 	.byte	0x2f, 0x74, 0x6d, 0x70, 0x2f, 0x63, 0x75, 0x74, 0x6c, 0x61, 0x73, 0x73, 0x5f, 0x73, 0x77, 0x65
        /*0026*/ 	.byte	0x65, 0x70, 0x5f, 0x73, 0x72, 0x63, 0x2f, 0x69, 0x6e, 0x63, 0x6c, 0x75, 0x64, 0x65, 0x2f, 0x63
        /*0036*/ 	.byte	0x75, 0x74, 0x65, 0x2f, 0x70, 0x6f, 0x69, 0x6e, 0x74, 0x65, 0x72, 0x5f, 0x66, 0x6c, 0x61, 0x67
        /*0046*/ 	.byte	0x67, 0x65, 0x64, 0x2e, 0x68, 0x70, 0x70, 0x00
	.type		$str$26,@object
	.size		$str$26,($str$25 - $str$26)
$str$26:
        /*004e*/ 	.byte	0x2f, 0x74, 0x6d, 0x70, 0x2f, 0x63, 0x75, 0x74, 0x6c, 0x61, 0x73, 0x73, 0x5f, 0x73, 0x77, 0x65
        /*005e*/ 	.byte	0x65, 0x70, 0x5f, 0x73, 0x72, 0x63, 0x2f, 0x69, 0x6e, 0x63, 0x6c, 0x75, 0x64, 0x65, 0x2f, 0x63
        /*006e*/ 	.byte	0x75, 0x74, 0x65, 0x2f, 0x61, 0x74, 0x6f, 0x6d, 0x2f, 0x63, 0x6f, 0x70, 0x79, 0x5f, 0x74, 0x72
        /*007e*/ 	.byte	0x61, 0x69, 0x74, 0x73, 0x5f, 0x73, 0x6d, 0x31, 0x30, 0x30, 0x2e, 0x68, 0x70, 0x70, 0x00
	.type		$str$25,@object
	.size		$str$25,(__unnamed_1 - $str$25)
$str$25:
        /*008d*/ 	.byte	0x28, 0x28, 0x75, 0x69, 0x6e, 0x74, 0x33, 0x32, 0x5f, 0x74, 0x28, 0x74, 0x68, 0x72, 0x65, 0x61
        /*009d*/ 	.byte	0x64, 0x49, 0x64, 0x78, 0x2e, 0x78, 0x29, 0x20, 0x2f, 0x20, 0x33, 0x32, 0x29, 0x20, 0x25, 0x20
        /*00ad*/ 	.byte	0x34, 0x29, 0x20, 0x3d, 0x3d, 0x20, 0x28, 0x28, 0x28, 0x74, 0x6d, 0x65, 0x6d, 0x5f, 0x61, 0x64
        /*00bd*/ 	.byte	0x64, 0x72, 0x20, 0x3e, 0x3e, 0x20, 0x31, 0x36, 0x29, 0x20, 0x2f, 0x20, 0x33, 0x32, 0x29, 0x20
        /*00cd*/ 	.byte	0x25, 0x20, 0x34, 0x29, 0x00
	.type		__unnamed_1,@object
	.size		__unnamed_1,(__unnamed_2 - __unnamed_1)
__unnamed_1:
        /*00d2*/ 	.byte	0x61, 0x75, 0x74, 0x6f, 0x20, 0x63, 0x75, 0x74, 0x65, 0x3a, 0x3a, 0x61, 0x73, 0x5f, 0x70, 0x6f
        /* <DEDUP_REMOVED lines=24> */
        /*0262*/ 	.byte	0x43, 0x3c, 0x38, 0x31, 0x39, 0x32, 0x3e, 0x3e, 0x3e, 0x3e, 0x5d, 0x00
	.type		__unnamed_2,@object
	.size		__unnamed_2,(__unnamed_3 - __unnamed_2)
__unnamed_2:
        /* <DEDUP_REMOVED lines=26> */
	.type		__unnamed_3,@object
	.size		__unnamed_3,(.L_3 - __unnamed_3)
__unnamed_3:
        /* <DEDUP_REMOVED lines=42> */
        /*06aa*/ 	.byte	0x3e, 0x3e, 0x3e, 0x3e, 0x5d, 0x00
.L_3:


//--------------------- .nv.shared._ZN7cutlass13device_kernelINS_4gemm6kernel13GemmUniversalIN4cute5tupleIJiiiiEEENS1_10collective13CollectiveMmaINS1_35MainloopSm100TmaUmmaWarpSpecializedILi11ELi2ELi2ENS5_IJNS4_1CILi2EEENSA_ILi1EEESC_EEEEENS5_IJNSA_ILi256EEESF_NSA_ILi64EEEEEENS_12float_e4m3_tENS5_IJlSC_lEEESI_SJ_NS4_8TiledMMAINS4_8MMA_AtomIJNS4_10MMA_TraitsINS4_25SM100_MMA_F8F6F4_2x1SM_SSEJSI_SI_fSF_SF_NS4_17integral_constantINS4_4UMMA5MajorELSQ_0EEESR_NSO_INSP_7ScaleInELSS_0EEEST_EEEEEENS4_6LayoutINS5_IJSC_SC_SC_EEENS5_IJNSA_ILi0EEESY_SY_EEEEENS5_IJNS4_10UnderscoreES11_S11_EEEEENS4_18SM100_TMA_2SM_LOADENS4_14ComposedLayoutINS4_7SwizzleILi2ELi4ELi3EEENS4_18smem_ptr_flag_bitsILi8EEENSW_INS5_IJNSA_ILi8EEESG_EEENS5_IJSG_SC_EEEEEEEvNS4_8identityES14_S1E_vS1F_EENS_8epilogue10collective18CollectiveEpilogueINS1H_23Sm100TmaWarpSpecializedILi4ELi2ELi64ELb0ELb0EEEJNS5_IJNSA_ILi128EEESF_SG_EEENS5_IJNSW_IS1M_SC_EENSW_ISG_SC_EEEEESI_SJ_SI_SJ_NS1H_6fusion15FusionCallbacksIS1L_NS1R_17LinearCombinationISI_fSI_fLNS_15FloatRoundStyleE2EEES1N_S1Q_JEEENS4_5SM1004TMEM4LOAD26SM100_TMEM_LOAD_32dp32b64xENS4_13SM90_TMA_LOADES1E_NS4_39AutoVectorizingCopyWithAssumedAlignmentILi128EEENS4_14SM90_TMA_STOREES1E_S23_S23_EEEvvEEEEvNT_6ParamsE --------------------------
	.section	.nv.shared._ZN7cutlass13device_kernelINS_4gemm6kernel13GemmUniversalIN4cute5tupleIJiiiiEEENS1_10collective13CollectiveMmaINS1_35MainloopSm100TmaUmmaWarpSpecializedILi11ELi2ELi2ENS5_IJNS4_1CILi2EEENSA_ILi1EEESC_EEEEENS5_IJNSA_ILi256EEESF_NSA_ILi64EEEEEENS_12float_e4m3_tENS5_IJlSC_lEEESI_SJ_NS4_8TiledMMAINS4_8MMA_AtomIJNS4_10MMA_TraitsINS4_25SM100_MMA_F8F6F4_2x1SM_SSEJSI_SI_fSF_SF_NS4_17integral_constantINS4_4UMMA5MajorELSQ_0EEESR_NSO_INSP_7ScaleInELSS_0EEEST_EEEEEENS4_6LayoutINS5_IJSC_SC_SC_EEENS5_IJNSA_ILi0EEESY_SY_EEEEENS5_IJNS4_10UnderscoreES11_S11_EEEEENS4_18SM100_TMA_2SM_LOADENS4_14ComposedLayoutINS4_7SwizzleILi2ELi4ELi3EEENS4_18smem_ptr_flag_bitsILi8EEENSW_INS5_IJNSA_ILi8EEESG_EEENS5_IJSG_SC_EEEEEEEvNS4_8identityES14_S1E_vS1F_EENS_8epilogue10collective18CollectiveEpilogueINS1H_23Sm100TmaWarpSpecializedILi4ELi2ELi64ELb0ELb0EEEJNS5_IJNSA_ILi128EEESF_SG_EEENS5_IJNSW_IS1M_SC_EENSW_ISG_SC_EEEEESI_SJ_SI_SJ_NS1H_6fusion15FusionCallbacksIS1L_NS1R_17LinearCombinationISI_fSI_fLNS_15FloatRoundStyleE2EEES1N_S1Q_JEEENS4_5SM1004TMEM4LOAD26SM100_TMEM_LOAD_32dp32b64xENS4_13SM90_TMA_LOADES1E_NS4_39AutoVectorizingCopyWithAssumedAlignmentILi128EEENS4_14SM90_TMA_STOREES1E_S23_S23_EEEvvEEEEvNT_6ParamsE,"aw",@nobits
	.sectionflags	@""
	.align	16
	.zero		1024


//--------------------- .nv.shared.reserved.0     --------------------------
	.section	.nv.shared.reserved.0,"aw",@nobits
	.weak		__nv_reservedSMEM_offset_0_alias
	.size		__nv_reservedSMEM_offset_0_alias, 0, 64
	.other		__nv_reservedSMEM_offset_0_alias,@"STO_CUDA_RESERVED_SHARED STV_DEFAULT"
__nv_reservedSMEM_offset_0_alias:
	.zero		0
.nv.shared.reserved.0:
	.zero		64
	.weak		__nv_reservedSMEM_tcgen05_partition
	.type		__nv_reservedSMEM_tcgen05_partition,@object
	.size		__nv_reservedSMEM_tcgen05_partition,(.L_0 - __nv_reservedSMEM_tcgen05_partition)
__nv_reservedSMEM_tcgen05_partition:
	.zero		32
.L_0:


//--------------------- .nv.global                --------------------------
	.section	.nv.global,"aw",@nobits
.nv.global:
	.type		_ZN40_INTERNAL_c16bc517_4_k_cu_df570a48_250974cute1_E,@object
	.size		_ZN40_INTERNAL_c16bc517_4_k_cu_df570a48_250974cute1_E,(_ZN40_INTERNAL_c16bc517_4_k_cu_df570a48_250974cuda3std3__45__cpo6cbeginE - _ZN40_INTERNAL_c16bc517_4_k_cu_df570a48_250974cute1_E)
_ZN40_INTERNAL_c16bc517_4_k_cu_df570a48_250974cute1_E:
	.zero		1
	.type		_ZN40_INTERNAL_c16bc517_4_k_cu_df570a48_250974cuda3std3__45__cpo6cbeginE,@object
	.size		_ZN40_INTERNAL_c16bc517_4_k_cu_df570a48_250974cuda3std3__45__cpo6cbeginE,(_ZN40_INTERNAL_c16bc517_4_k_cu_df570a48_250974cuda3std3__48in_placeE - _ZN40_INTERNAL_c16bc517_4_k_cu_df570a48_250974cuda3std3__45__cpo6cbeginE)
_ZN40_INTERNAL_c16bc517_4_k_cu_df570a48_250974cuda3std3__45__cpo6cbeginE:
	.zero		1
	.type		_ZN40_INTERNAL_c16bc517_4_k_cu_df570a48_250974cuda3std3__48in_placeE,@object
	.size		_ZN40_INTERNAL_c16bc517_4_k_cu_df570a48_250974cuda3std3__48in_placeE,(_ZN40_INTERNAL_c16bc517_4_k_cu_df570a48_250974cuda3std6ranges3__45__cpo9iter_moveE - _ZN40_INTERNAL_c16bc517_4_k_cu_df570a48_250974cuda3std3__48in_placeE)
_ZN40_INTERNAL_c16bc517_4_k_cu_df570a48_250974cuda3std3__48in_placeE:
	.zero		1
	.type		_ZN40_INTERNAL_c16bc517_4_k_cu_df570a48_250974cuda3std6ranges3__45__cpo9iter_moveE,@object
	.size		_ZN40_INTERNAL_c16bc517_4_k_cu_df570a48_250974cuda3std6ranges3__45__cpo9iter_moveE,(_ZN40_INTERNAL_c16bc517_4_k_cu_df570a48_250974cuda3std3__45__cpo5beginE - _ZN40_INTERNAL_c16bc517_4_k_cu_df570a48_250974cuda3std6ranges3__45__cpo9iter_moveE)
_ZN40_INTERNAL_c16bc517_4_k_cu_df570a48_250974cuda3std6ranges3__45__cpo9iter_moveE:
	.zero		1
	.type		_ZN40_INTERNAL_c16bc517_4_k_cu_df570a48_250974cuda3std3__45__cpo5beginE,@object
	.size		_ZN40_INTERNAL_c16bc517_4_k_cu_df570a48_250974cuda3std3__45__cpo5beginE,(_ZN40_INTERNAL_c16bc517_4_k_cu_df570a48_250974cuda3std3__442_GLOBAL__N__c16bc517_4_k_cu_df570a48_250976ignoreE - _ZN40_INTERNAL_c16bc517_4_k_cu_df570a48_250974cuda3std3__45__cpo5beginE)
_ZN40_INTERNAL_c16bc517_4_k_cu_df570a48_250974cuda3std3__45__cpo5beginE:
	.zero		1
	.type		_ZN40_INTERNAL_c16bc517_4_k_cu_df570a48_250974cuda3std3__442_GLOBAL__N__c16bc517_4_k_cu_df570a48_250976ignoreE,@object
	.size		_ZN40_INTERNAL_c16bc517_4_k_cu_df570a48_250974cuda3std3__442_GLOBAL__N__c16bc517_4_k_cu_df570a48_250976ignoreE,(_ZN40_INTERNAL_c16bc517_4_k_cu_df570a48_250974cute7productE - _ZN40_INTERNAL_c16bc517_4_k_cu_df570a48_250974cuda3std3__442_GLOBAL__N__c16bc517_4_k_cu_df570a48_250976ignoreE)
_ZN40_INTERNAL_c16bc517_4_k_cu_df570a48_250974cuda3std3__442_GLOBAL__N__c16bc517_4_k_cu_df570a48_250976ignoreE:
	.zero		1
	.type		_ZN40_INTERNAL_c16bc517_4_k_cu_df570a48_250974cute7productE,@object
	.size		_ZN40_INTERNAL_c16bc517_4_k_cu_df570a48_250974cute7productE,(_ZN40_INTERNAL_c16bc517_4_k_cu_df570a48_250974cuda3std3__45__cpo3endE - _ZN40_INTERNAL_c16bc517_4_k_cu_df570a48_250974cute7productE)
_ZN40_INTERNAL_c16bc517_4_k_cu_df570a48_250974cute7productE:
	.zero		1
	.type		_ZN40_INTERNAL_c16bc517_4_k_cu_df570a48_250974cuda3std3__45__cpo3endE,@object
	.size		_ZN40_INTERNAL_c16bc517_4_k_cu_df570a48_250974cuda3std3__45__cpo3endE,(_ZN40_INTERNAL_c16bc517_4_k_cu_df570a48_250974cuda3std3__419piecewise_constructE - _ZN40_INTERNAL_c16bc517_4_k_cu_df570a48_250974cuda3std3__45__cpo3endE)
_ZN40_INTERNAL_c16bc517_4_k_cu_df570a48_250974cuda3std3__45__cpo3endE:
	.zero		1
	.type		_ZN40_INTERNAL_c16bc517_4_k_cu_df570a48_250974cuda3std3__419piecewise_constructE,@object
	.size		_ZN40_INTERNAL_c16bc517_4_k_cu_df570a48_250974cuda3std3__419piecewise_constructE,(_ZN40_INTERNAL_c16bc517_4_k_cu_df570a48_250974cuda3std3__45__cpo4cendE - _ZN40_INTERNAL_c16bc517_4_k_cu_df570a48_250974cuda3std3__419piecewise_constructE)
_ZN40_INTERNAL_c16bc517_4_k_cu_df570a48_250974cuda3std3__419piecewise_constructE:
	.zero		1
	.type		_ZN40_INTERNAL_c16bc517_4_k_cu_df570a48_250974cuda3std3__45__cpo4cendE,@object
	.size		_ZN40_INTERNAL_c16bc517_4_k_cu_df570a48_250974cuda3std3__45__cpo4cendE,(_ZN40_INTERNAL_c16bc517_4_k_cu_df570a48_250974cuda3std6ranges3__45__cpo4swapE - _ZN40_INTERNAL_c16bc517_4_k_cu_df570a48_250974cuda3std3__45__cpo4cendE)
_ZN40_INTERNAL_c16bc517_4_k_cu_df570a48_250974cuda3std3__45__cpo4cendE:
	.zero		1
	.type		_ZN40_INTERNAL_c16bc517_4_k_cu_df570a48_250974cuda3std6ranges3__45__cpo4swapE,@object
	.size		_ZN40_INTERNAL_c16bc517_4_k_cu_df570a48_250974cuda3std6ranges3__45__cpo4swapE,(.L_11 - _ZN40_INTERNAL_c16bc517_4_k_cu_df570a48_250974cuda3std6ranges3__45__cpo4swapE)
_ZN40_INTERNAL_c16bc517_4_k_cu_df570a48_250974cuda3std6ranges3__45__cpo4swapE:
	.zero		1
.L_11:


//--------------------- .nv.constant0._ZN7cutlass13device_kernelINS_4gemm6kernel13GemmUniversalIN4cute5tupleIJiiiiEEENS1_10collective13CollectiveMmaINS1_35MainloopSm100TmaUmmaWarpSpecializedILi11ELi2ELi2ENS5_IJNS4_1CILi2EEENSA_ILi1EEESC_EEEEENS5_IJNSA_ILi256EEESF_NSA_ILi64EEEEEENS_12float_e4m3_tENS5_IJlSC_lEEESI_SJ_NS4_8TiledMMAINS4_8MMA_AtomIJNS4_10MMA_TraitsINS4_25SM100_MMA_F8F6F4_2x1SM_SSEJSI_SI_fSF_SF_NS4_17integral_constantINS4_4UMMA5MajorELSQ_0EEESR_NSO_INSP_7ScaleInELSS_0EEEST_EEEEEENS4_6LayoutINS5_IJSC_SC_SC_EEENS5_IJNSA_ILi0EEESY_SY_EEEEENS5_IJNS4_10UnderscoreES11_S11_EEEEENS4_18SM100_TMA_2SM_LOADENS4_14ComposedLayoutINS4_7SwizzleILi2ELi4ELi3EEENS4_18smem_ptr_flag_bitsILi8EEENSW_INS5_IJNSA_ILi8EEESG_EEENS5_IJSG_SC_EEEEEEEvNS4_8identityES14_S1E_vS1F_EENS_8epilogue10collective18CollectiveEpilogueINS1H_23Sm100TmaWarpSpecializedILi4ELi2ELi64ELb0ELb0EEEJNS5_IJNSA_ILi128EEESF_SG_EEENS5_IJNSW_IS1M_SC_EENSW_ISG_SC_EEEEESI_SJ_SI_SJ_NS1H_6fusion15FusionCallbacksIS1L_NS1R_17LinearCombinationISI_fSI_fLNS_15FloatRoundStyleE2EEES1N_S1Q_JEEENS4_5SM1004TMEM4LOAD26SM100_TMEM_LOAD_32dp32b64xENS4_13SM90_TMA_LOADES1E_NS4_39AutoVectorizingCopyWithAssumedAlignmentILi128EEENS4_14SM90_TMA_STOREES1E_S23_S23_EEEvvEEEEvNT_6ParamsE --------------------------
	.section	.nv.constant0._ZN7cutlass13device_kernelINS_4gemm6kernel13GemmUniversalIN4cute5tupleIJiiiiEEENS1_10collective13CollectiveMmaINS1_35MainloopSm100TmaUmmaWarpSpecializedILi11ELi2ELi2ENS5_IJNS4_1CILi2EEENSA_ILi1EEESC_EEEEENS5_IJNSA_ILi256EEESF_NSA_ILi64EEEEEENS_12float_e4m3_tENS5_IJlSC_lEEESI_SJ_NS4_8TiledMMAINS4_8MMA_AtomIJNS4_10MMA_TraitsINS4_25SM100_MMA_F8F6F4_2x1SM_SSEJSI_SI_fSF_SF_NS4_17integral_constantINS4_4UMMA5MajorELSQ_0EEESR_NSO_INSP_7ScaleInELSS_0EEEST_EEEEEENS4_6LayoutINS5_IJSC_SC_SC_EEENS5_IJNSA_ILi0EEESY_SY_EEEEENS5_IJNS4_10UnderscoreES11_S11_EEEEENS4_18SM100_TMA_2SM_LOADENS4_14ComposedLayoutINS4_7SwizzleILi2ELi4ELi3EEENS4_18smem_ptr_flag_bitsILi8EEENSW_INS5_IJNSA_ILi8EEESG_EEENS5_IJSG_SC_EEEEEEEvNS4_8identityES14_S1E_vS1F_EENS_8epilogue10collective18CollectiveEpilogueINS1H_23Sm100TmaWarpSpecializedILi4ELi2ELi64ELb0ELb0EEEJNS5_IJNSA_ILi128EEESF_SG_EEENS5_IJNSW_IS1M_SC_EENSW_ISG_SC_EEEEESI_SJ_SI_SJ_NS1H_6fusion15FusionCallbacksIS1L_NS1R_17LinearCombinationISI_fSI_fLNS_15FloatRoundStyleE2EEES1N_S1Q_JEEENS4_5SM1004TMEM4LOAD26SM100_TMEM_LOAD_32dp32b64xENS4_13SM90_TMA_LOADES1E_NS4_39AutoVectorizingCopyWithAssumedAlignmentILi128EEENS4_14SM90_TMA_STOREES1E_S23_S23_EEEvvEEEEvNT_6ParamsE,"a",@progbits
	.sectionflags	@""
	.align	4
.nv.constant0._ZN7cutlass13device_kernelINS_4gemm6kernel13GemmUniversalIN4cute5tupleIJiiiiEEENS1_10collective13CollectiveMmaINS1_35MainloopSm100TmaUmmaWarpSpecializedILi11ELi2ELi2ENS5_IJNS4_1CILi2EEENSA_ILi1EEESC_EEEEENS5_IJNSA_ILi256EEESF_NSA_ILi64EEEEEENS_12float_e4m3_tENS5_IJlSC_lEEESI_SJ_NS4_8TiledMMAINS4_8MMA_AtomIJNS4_10MMA_TraitsINS4_25SM100_MMA_F8F6F4_2x1SM_SSEJSI_SI_fSF_SF_NS4_17integral_constantINS4_4UMMA5MajorELSQ_0EEESR_NSO_INSP_7ScaleInELSS_0EEEST_EEEEEENS4_6LayoutINS5_IJSC_SC_SC_EEENS5_IJNSA_ILi0EEESY_SY_EEEEENS5_IJNS4_10UnderscoreES11_S11_EEEEENS4_18SM100_TMA_2SM_LOADENS4_14ComposedLayoutINS4_7SwizzleILi2ELi4ELi3EEENS4_18smem_ptr_flag_bitsILi8EEENSW_INS5_IJNSA_ILi8EEESG_EEENS5_IJSG_SC_EEEEEEEvNS4_8identityES14_S1E_vS1F_EENS_8epilogue10collective18CollectiveEpilogueINS1H_23Sm100TmaWarpSpecializedILi4ELi2ELi64ELb0ELb0EEEJNS5_IJNSA_ILi128EEESF_SG_EEENS5_IJNSW_IS1M_SC_EENSW_ISG_SC_EEEEESI_SJ_SI_SJ_NS1H_6fusion15FusionCallbacksIS1L_NS1R_17LinearCombinationISI_fSI_fLNS_15FloatRoundStyleE2EEES1N_S1Q_JEEENS4_5SM1004TMEM4LOAD26SM100_TMEM_LOAD_32dp32b64xENS4_13SM90_TMA_LOADES1E_NS4_39AutoVectorizingCopyWithAssumedAlignmentILi128EEENS4_14SM90_TMA_STOREES1E_S23_S23_EEEvvEEEEvNT_6ParamsE:
	.zero		2944


//--------------------- SYMBOLS --------------------------

	.type		.nv.reservedSmem.offset0,@object
	.size		.nv.reservedSmem.offset0,0x4
	.type		.nv.reservedSmem.cap,@object
	.size		.nv.reservedSmem.cap,0x4
	.type		__assertfail,@function
